// auto-generated by cutlass_sweep.conv — config: {"arch": "sm_100", "cluster_m": 1, "cluster_n": 1, "conv_kind": "wgrad", "dtype": "e4m3", "ndim": 2, "tile_k": 32, "tile_m": 128, "tile_n": 64}
#include "cutlass/cutlass.h"
#include "cute/tensor.hpp"
#include "cutlass/kernel_hardware_info.hpp"
#include "cutlass/conv/convolution.h"
#include "cutlass/conv/dispatch_policy.hpp"
#include "cutlass/conv/collective/collective_builder.hpp"
#include "cutlass/conv/kernel/conv_universal.hpp"
#include "cutlass/conv/device/conv_universal_adapter.hpp"
#include "cutlass/epilogue/collective/collective_builder.hpp"

using namespace cute;
using Elem = cutlass::float_e4m3_t;
using Acc  = float;
using LayoutAB = cutlass::layout::TensorNHWC;
using LayoutC  = cutlass::layout::TensorKCSR;
constexpr auto ConvOp = cutlass::conv::Operator::kWgrad;
using TileShape    = Shape<_128, Shape<_64>, Shape<_32>>;
using ClusterShape = Shape<_1, _1, _1>;

using CollectiveEpilogue = typename cutlass::epilogue::collective::CollectiveBuilder<
    cutlass::arch::Sm100, cutlass::arch::OpClassTensorOp,
    TileShape, ClusterShape,
    cutlass::epilogue::collective::EpilogueTileAuto,
    Acc, Acc,
    Elem, LayoutC, 128 / cutlass::sizeof_bits<Elem>::value,
    Elem, LayoutC, 128 / cutlass::sizeof_bits<Elem>::value,
    cutlass::epilogue::collective::EpilogueScheduleAuto
  >::CollectiveOp;

using CollectiveMainloop = typename cutlass::conv::collective::CollectiveBuilder<
    cutlass::arch::Sm100, cutlass::arch::OpClassTensorOp, ConvOp,
    Elem, LayoutAB, 128 / cutlass::sizeof_bits<Elem>::value,
    Elem, LayoutAB, 128 / cutlass::sizeof_bits<Elem>::value,
    Acc,
    TileShape, ClusterShape,
    cutlass::conv::collective::StageCountAutoCarveout<
        static_cast<int>(sizeof(typename CollectiveEpilogue::SharedStorage))>,
    cutlass::conv::collective::KernelScheduleAuto
  >::CollectiveOp;

using ProblemShape = cutlass::conv::ConvProblemShape<
    ConvOp, CollectiveMainloop::DispatchPolicy::NumSpatialDimensions>;
using ConvKernel = cutlass::conv::kernel::ConvUniversal<
    ProblemShape, CollectiveMainloop, CollectiveEpilogue>;
using Conv = cutlass::conv::device::ConvUniversalAdapter<ConvKernel>;

auto* _anchor = &cutlass::device_kernel<ConvKernel>;


// ===== COMPILED SASS (sm_100a) =====

	.target	sm_100a

	.elftype	@"ET_EXEC"


//--------------------- .note.nv.tkinfo           --------------------------
	.section	.note.nv.tkinfo,"",@"SHT_NOTE"
	.sectionflags	@"SHF_NOTE_NV_TKINFO"
	.tkinfo
        /*0018*/ 	.word	0x00000002
        /*0030*/ 	.string	""
        /*0030*/ 	.string	"ptxas"
        /*0030*/ 	.string	"Cuda compilation tools, release 13.0, V13.0.88"
        /*0030*/ 	.string	"Build cuda_13.0.r13.0/compiler.36424714_0"
        /*0030*/ 	.string	"-arch sm_100a -m 64 "



//--------------------- .note.nv.cuinfo           --------------------------
	.section	.note.nv.cuinfo,"",@"SHT_NOTE"
	.sectionflags	@"SHF_NOTE_NV_CUINFO"
        /*0018*/ 	.short	0x0002
        /*001a*/ 	.short	0x0064
        /*001c*/ 	.short	0x0082
	.zero		2


//--------------------- .nv.info                  --------------------------
	.section	.nv.info,"",@"SHT_CUDA_INFO"
	.align	4


	//----- nvinfo : EIATTR_REGCOUNT
	.align		4
        /*0000*/ 	.byte	0x04, 0x2f
        /*0002*/ 	.short	(.L_19 - .L_18)
	.align		4
.L_18:
        /*0004*/ 	.word	index@(_ZN7cutlass13device_kernelINS_4conv6kernel13ConvUniversalINS1_16ConvProblemShapeILNS1_8OperatorE2ELi2EEENS1_10collective14CollectiveConvINS1_47MainloopSm100TmaUmmaWarpSpecializedImplicitGemmILS5_2ELi34ELi2ELi1ELi2EN4cute5tupleIJNSA_1CILi1EEESD_SD_EEEEENSB_IJNSC_ILi128EEENSB_IJNSC_ILi64EEEEEENSB_IJNSC_ILi32EEEEEEEEENS_12float_e4m3_tESM_NSA_8TiledMMAINSA_8MMA_AtomIJNSA_10MMA_TraitsINSA_19SM100_MMA_F8F6F4_SSEJSM_SM_fSG_SH_NSA_17integral_constantINSA_4UMMA5MajorELST_1EEESU_NSR_INSS_7ScaleInELSV_0EEESW_EEEEEENSA_6LayoutISE_NSB_IJNSC_ILi0EEES10_S10_EEEEENSB_IJNSA_10UnderscoreES13_S13_EEEEENS7_6detail27Sm100ImplicitGemmTileTraitsINSA_13SM90_TMA_LOADENSA_14ComposedLayoutINSA_7SwizzleILi3ELi4ELi3EEENSA_18smem_ptr_flag_bitsILi8EEENSZ_INSB_IJSG_NSC_ILi8EEEEEENSB_IJSD_SG_EEEEEEEvEENS17_INSA_20SM90_TMA_LOAD_IM2COLENS19_INS1A_ILi2ELi4ELi3EEES1D_NSZ_INSB_IJSH_S1E_EEENSB_IJSD_SH_EEEEEEEvEEEENS_8epilogue10collective18CollectiveEpilogueINS1S_23Sm100TmaWarpSpecializedILi1ELi1ELi64ELb0ELb0EEEJSL_NSB_IJNSZ_ISG_SD_EENSZ_ISH_SD_EEEEESM_NSB_IJlNSB_IJSD_llEEES10_EEESM_S21_NS1S_6fusion15FusionCallbacksIS1W_NS22_17LinearCombinationISM_fSM_fLNS_15FloatRoundStyleE2EEESL_S1Z_JEEENSA_5SM1004TMEM4LOAD26SM100_TMEM_LOAD_32dp32b64xES18_NS19_IS1L_S1D_NSZ_INSB_IJS1E_SH_EEENSB_IJSH_SD_EEEEEEENSA_39AutoVectorizingCopyWithAssumedAlignmentILi128EEENSA_14SM90_TMA_STOREES2F_S2H_S2H_EEEvvEEEEvNT_6ParamsE)
        /*0008*/ 	.word	0x00000095


	//----- nvinfo : EIATTR_FRAME_SIZE
	.align		4
.L_19:
        /*000c*/ 	.byte	0x04, 0x11
        /*000e*/ 	.short	(.L_21 - .L_20)
	.align		4
.L_20:
        /*0010*/ 	.word	index@($__internal_2_$__cuda_sm10x_tcgen05_guardrail_trap_unallocated_columns_being_dealloced)
        /*0014*/ 	.word	0x00000008


	//----- nvinfo : EIATTR_FRAME_SIZE
	.align		4
.L_21:
        /*0018*/ 	.byte	0x04, 0x11
        /*001a*/ 	.short	(.L_23 - .L_22)
	.align		4
.L_22:
        /*001c*/ 	.word	index@($__internal_1_$__cuda_sm10x_tcgen05_guardrail_trap_phase_invalid_during_alloc)
        /*0020*/ 	.word	0x00000008


	//----- nvinfo : EIATTR_FRAME_SIZE
	.align		4
.L_23:
        /*0024*/ 	.byte	0x04, 0x11
        /*0026*/ 	.short	(.L_25 - .L_24)
	.align		4
.L_24:
        /*0028*/ 	.word	index@($__internal_0_$__cuda_sm10x_tcgen05_guardrail_trap_col_being_dealloced_not_returned_by_alloc)
        /*002c*/ 	.word	0x00000008


	//----- nvinfo : EIATTR_FRAME_SIZE
	.align		4
.L_25:
        /*0030*/ 	.byte	0x04, 0x11
        /*0032*/ 	.short	(.L_27 - .L_26)
	.align		4
.L_26:
        /*0034*/ 	.word	index@(_ZN7cutlass13device_kernelINS_4conv6kernel13ConvUniversalINS1_16ConvProblemShapeILNS1_8OperatorE2ELi2EEENS1_10collective14CollectiveConvINS1_47MainloopSm100TmaUmmaWarpSpecializedImplicitGemmILS5_2ELi34ELi2ELi1ELi2EN4cute5tupleIJNSA_1CILi1EEESD_SD_EEEEENSB_IJNSC_ILi128EEENSB_IJNSC_ILi64EEEEEENSB_IJNSC_ILi32EEEEEEEEENS_12float_e4m3_tESM_NSA_8TiledMMAINSA_8MMA_AtomIJNSA_10MMA_TraitsINSA_19SM100_MMA_F8F6F4_SSEJSM_SM_fSG_SH_NSA_17integral_constantINSA_4UMMA5MajorELST_1EEESU_NSR_INSS_7ScaleInELSV_0EEESW_EEEEEENSA_6LayoutISE_NSB_IJNSC_ILi0EEES10_S10_EEEEENSB_IJNSA_10UnderscoreES13_S13_EEEEENS7_6detail27Sm100ImplicitGemmTileTraitsINSA_13SM90_TMA_LOADENSA_14ComposedLayoutINSA_7SwizzleILi3ELi4ELi3EEENSA_18smem_ptr_flag_bitsILi8EEENSZ_INSB_IJSG_NSC_ILi8EEEEEENSB_IJSD_SG_EEEEEEEvEENS17_INSA_20SM90_TMA_LOAD_IM2COLENS19_INS1A_ILi2ELi4ELi3EEES1D_NSZ_INSB_IJSH_S1E_EEENSB_IJSD_SH_EEEEEEEvEEEENS_8epilogue10collective18CollectiveEpilogueINS1S_23Sm100TmaWarpSpecializedILi1ELi1ELi64ELb0ELb0EEEJSL_NSB_IJNSZ_ISG_SD_EENSZ_ISH_SD_EEEEESM_NSB_IJlNSB_IJSD_llEEES10_EEESM_S21_NS1S_6fusion15FusionCallbacksIS1W_NS22_17LinearCombinationISM_fSM_fLNS_15FloatRoundStyleE2EEESL_S1Z_JEEENSA_5SM1004TMEM4LOAD26SM100_TMEM_LOAD_32dp32b64xES18_NS19_IS1L_S1D_NSZ_INSB_IJS1E_SH_EEENSB_IJSH_SD_EEEEEEENSA_39AutoVectorizingCopyWithAssumedAlignmentILi128EEENSA_14SM90_TMA_STOREES2F_S2H_S2H_EEEvvEEEEvNT_6ParamsE)
        /*0038*/ 	.word	0x00000008


	//----- nvinfo : EIATTR_MIN_STACK_SIZE
	.align		4
.L_27:
        /*003c*/ 	.byte	0x04, 0x12
        /*003e*/ 	.short	(.L_29 - .L_28)
	.align		4
.L_28:
        /*0040*/ 	.word	index@(_ZN7cutlass13device_kernelINS_4conv6kernel13ConvUniversalINS1_16ConvProblemShapeILNS1_8OperatorE2ELi2EEENS1_10collective14CollectiveConvINS1_47MainloopSm100TmaUmmaWarpSpecializedImplicitGemmILS5_2ELi34ELi2ELi1ELi2EN4cute5tupleIJNSA_1CILi1EEESD_SD_EEEEENSB_IJNSC_ILi128EEENSB_IJNSC_ILi64EEEEEENSB_IJNSC_ILi32EEEEEEEEENS_12float_e4m3_tESM_NSA_8TiledMMAINSA_8MMA_AtomIJNSA_10MMA_TraitsINSA_19SM100_MMA_F8F6F4_SSEJSM_SM_fSG_SH_NSA_17integral_constantINSA_4UMMA5MajorELST_1EEESU_NSR_INSS_7ScaleInELSV_0EEESW_EEEEEENSA_6LayoutISE_NSB_IJNSC_ILi0EEES10_S10_EEEEENSB_IJNSA_10UnderscoreES13_S13_EEEEENS7_6detail27Sm100ImplicitGemmTileTraitsINSA_13SM90_TMA_LOADENSA_14ComposedLayoutINSA_7SwizzleILi3ELi4ELi3EEENSA_18smem_ptr_flag_bitsILi8EEENSZ_INSB_IJSG_NSC_ILi8EEEEEENSB_IJSD_SG_EEEEEEEvEENS17_INSA_20SM90_TMA_LOAD_IM2COLENS19_INS1A_ILi2ELi4ELi3EEES1D_NSZ_INSB_IJSH_S1E_EEENSB_IJSD_SH_EEEEEEEvEEEENS_8epilogue10collective18CollectiveEpilogueINS1S_23Sm100TmaWarpSpecializedILi1ELi1ELi64ELb0ELb0EEEJSL_NSB_IJNSZ_ISG_SD_EENSZ_ISH_SD_EEEEESM_NSB_IJlNSB_IJSD_llEEES10_EEESM_S21_NS1S_6fusion15FusionCallbacksIS1W_NS22_17LinearCombinationISM_fSM_fLNS_15FloatRoundStyleE2EEESL_S1Z_JEEENSA_5SM1004TMEM4LOAD26SM100_TMEM_LOAD_32dp32b64xES18_NS19_IS1L_S1D_NSZ_INSB_IJS1E_SH_EEENSB_IJSH_SD_EEEEEEENSA_39AutoVectorizingCopyWithAssumedAlignmentILi128EEENSA_14SM90_TMA_STOREES2F_S2H_S2H_EEEvvEEEEvNT_6ParamsE)
        /*0044*/ 	.word	0x00000008
.L_29:


//--------------------- .nv.compat                --------------------------
	.section	.nv.compat,"",@"SHT_CUDA_COMPAT_INFO"
	.align	4
        /*0000*/ 	.byte	0x02, 0x09, 0x01, 0x00, 0x02, 0x02, 0x02, 0x00, 0x02, 0x05, 0x05, 0x00, 0x03, 0x07, 0x01, 0x01
        /*0010*/ 	.byte	0x02, 0x03, 0x01, 0x00, 0x02, 0x06, 0x01, 0x00, 0x04, 0x0b, 0x08, 0x00, 0x09, 0x00, 0x00, 0x00
        /*0020*/ 	.byte	0x00, 0x00, 0x00, 0x00


//--------------------- .nv.info._ZN7cutlass13device_kernelINS_4conv6kernel13ConvUniversalINS1_16ConvProblemShapeILNS1_8OperatorE2ELi2EEENS1_10collective14CollectiveConvINS1_47MainloopSm100TmaUmmaWarpSpecializedImplicitGemmILS5_2ELi34ELi2ELi1ELi2EN4cute5tupleIJNSA_1CILi1EEESD_SD_EEEEENSB_IJNSC_ILi128EEENSB_IJNSC_ILi64EEEEEENSB_IJNSC_ILi32EEEEEEEEENS_12float_e4m3_tESM_NSA_8TiledMMAINSA_8MMA_AtomIJNSA_10MMA_TraitsINSA_19SM100_MMA_F8F6F4_SSEJSM_SM_fSG_SH_NSA_17integral_constantINSA_4UMMA5MajorELST_1EEESU_NSR_INSS_7ScaleInELSV_0EEESW_EEEEEENSA_6LayoutISE_NSB_IJNSC_ILi0EEES10_S10_EEEEENSB_IJNSA_10UnderscoreES13_S13_EEEEENS7_6detail27Sm100ImplicitGemmTileTraitsINSA_13SM90_TMA_LOADENSA_14ComposedLayoutINSA_7SwizzleILi3ELi4ELi3EEENSA_18smem_ptr_flag_bitsILi8EEENSZ_INSB_IJSG_NSC_ILi8EEEEEENSB_IJSD_SG_EEEEEEEvEENS17_INSA_20SM90_TMA_LOAD_IM2COLENS19_INS1A_ILi2ELi4ELi3EEES1D_NSZ_INSB_IJSH_S1E_EEENSB_IJSD_SH_EEEEEEEvEEEENS_8epilogue10collective18CollectiveEpilogueINS1S_23Sm100TmaWarpSpecializedILi1ELi1ELi64ELb0ELb0EEEJSL_NSB_IJNSZ_ISG_SD_EENSZ_ISH_SD_EEEEESM_NSB_IJlNSB_IJSD_llEEES10_EEESM_S21_NS1S_6fusion15FusionCallbacksIS1W_NS22_17LinearCombinationISM_fSM_fLNS_15FloatRoundStyleE2EEESL_S1Z_JEEENSA_5SM1004TMEM4LOAD26SM100_TMEM_LOAD_32dp32b64xES18_NS19_IS1L_S1D_NSZ_INSB_IJS1E_SH_EEENSB_IJSH_SD_EEEEEEENSA_39AutoVectorizingCopyWithAssumedAlignmentILi128EEENSA_14SM90_TMA_STOREES2F_S2H_S2H_EEEvvEEEEvNT_6ParamsE --------------------------
	.section	.nv.info._ZN7cutlass13device_kernelINS_4conv6kernel13ConvUniversalINS1_16ConvProblemShapeILNS1_8OperatorE2ELi2EEENS1_10collective14CollectiveConvINS1_47MainloopSm100TmaUmmaWarpSpecializedImplicitGemmILS5_2ELi34ELi2ELi1ELi2EN4cute5tupleIJNSA_1CILi1EEESD_SD_EEEEENSB_IJNSC_ILi128EEENSB_IJNSC_ILi64EEEEEENSB_IJNSC_ILi32EEEEEEEEENS_12float_e4m3_tESM_NSA_8TiledMMAINSA_8MMA_AtomIJNSA_10MMA_TraitsINSA_19SM100_MMA_F8F6F4_SSEJSM_SM_fSG_SH_NSA_17integral_constantINSA_4UMMA5MajorELST_1EEESU_NSR_INSS_7ScaleInELSV_0EEESW_EEEEEENSA_6LayoutISE_NSB_IJNSC_ILi0EEES10_S10_EEEEENSB_IJNSA_10UnderscoreES13_S13_EEEEENS7_6detail27Sm100ImplicitGemmTileTraitsINSA_13SM90_TMA_LOADENSA_14ComposedLayoutINSA_7SwizzleILi3ELi4ELi3EEENSA_18smem_ptr_flag_bitsILi8EEENSZ_INSB_IJSG_NSC_ILi8EEEEEENSB_IJSD_SG_EEEEEEEvEENS17_INSA_20SM90_TMA_LOAD_IM2COLENS19_INS1A_ILi2ELi4ELi3EEES1D_NSZ_INSB_IJSH_S1E_EEENSB_IJSD_SH_EEEEEEEvEEEENS_8epilogue10collective18CollectiveEpilogueINS1S_23Sm100TmaWarpSpecializedILi1ELi1ELi64ELb0ELb0EEEJSL_NSB_IJNSZ_ISG_SD_EENSZ_ISH_SD_EEEEESM_NSB_IJlNSB_IJSD_llEEES10_EEESM_S21_NS1S_6fusion15FusionCallbacksIS1W_NS22_17LinearCombinationISM_fSM_fLNS_15FloatRoundStyleE2EEESL_S1Z_JEEENSA_5SM1004TMEM4LOAD26SM100_TMEM_LOAD_32dp32b64xES18_NS19_IS1L_S1D_NSZ_INSB_IJS1E_SH_EEENSB_IJSH_SD_EEEEEEENSA_39AutoVectorizingCopyWithAssumedAlignmentILi128EEENSA_14SM90_TMA_STOREES2F_S2H_S2H_EEEvvEEEEvNT_6ParamsE,"",@"SHT_CUDA_INFO"
	.sectionflags	@""
	.align	4


	//----- nvinfo : EIATTR_CUDA_API_VERSION
	.align		4
        /*0000*/ 	.byte	0x04, 0x37
        /*0002*/ 	.short	(.L_31 - .L_30)
.L_30:
        /*0004*/ 	.word	0x00000082


	//----- nvinfo : EIATTR_KPARAM_INFO
	.align		4
.L_31:
        /*0008*/ 	.byte	0x04, 0x17
        /*000a*/ 	.short	(.L_33 - .L_32)
.L_32:
        /*000c*/ 	.word	0x00000000
        /*0010*/ 	.short	0x0000
        /*0012*/ 	.short	0x0000
        /*0014*/ 	.byte	0x00, 0xf0, 0x01, 0x20


	//----- nvinfo : EIATTR_AT_ENTRY_FRAGMENTS
	.align		4
.L_33:
        /*0018*/ 	.byte	0x04, 0x4f
        /*001a*/ 	.short	(.L_35 - .L_34)


	//   ....[0]....
.L_34:
        /*001c*/ 	.word	0x00000006


	//----- nvinfo : EIATTR_RESERVED_SMEM_USED
	.align		4
.L_35:
        /*0020*/ 	.byte	0x01, 0x41
	.zero		2


	//----- nvinfo : EIATTR_SPARSE_MMA_MASK
	.align		4
        /*0024*/ 	.byte	0x03, 0x50
        /*0026*/ 	.short	0x0000


	//----- nvinfo : EIATTR_TCGEN05_1CTA_USED
	.align		4
        /*0028*/ 	.byte	0x01, 0x51
	.zero		2


	//----- nvinfo : EIATTR_MAXREG_COUNT
	.align		4
        /*002c*/ 	.byte	0x03, 0x1b
        /*002e*/ 	.short	0x00ff


	//----- nvinfo : EIATTR_NUM_BARRIERS
	.align		4
        /*0030*/ 	.byte	0x02, 0x4c
        /*0032*/ 	.byte	0x07
	.zero		1


	//----- nvinfo : EIATTR_EXTERNS
	.align		4
        /*0034*/ 	.byte	0x04, 0x0f
        /*0036*/ 	.short	(.L_37 - .L_36)


	//   ....[0]....
	.align		4
.L_36:
        /*0038*/ 	.word	index@(__assertfail)


	//----- nvinfo : EIATTR_MERCURY_ISA_VERSION
	.align		4
.L_37:
        /*003c*/ 	.byte	0x03, 0x5f
        /*003e*/ 	.short	0x0101


	//----- nvinfo : EIATTR_INT_WARP_WIDE_INSTR_OFFSETS
	.align		4
        /*0040*/ 	.byte	0x04, 0x31
        /*0042*/ 	.short	(.L_39 - .L_38)


	//   ....[0]....
.L_38:
        /*0044*/ 	.word	0x00005060


	//   ....[1]....
        /*0048*/ 	.word	0x00005080


	//   ....[2]....
        /*004c*/ 	.word	0x000050b0


	//----- nvinfo : EIATTR_COOP_GROUP_MASK_REGIDS
	.align		4
.L_39:
        /*0050*/ 	.byte	0x04, 0x29
        /*0052*/ 	.short	(.L_41 - .L_40)


	//   ....[0]....
.L_40:
        /*0054*/ 	.word	0xffffffff


	//   ....[1]....
        /*0058*/ 	.word	0xffffffff


	//   ....[2]....
        /*005c*/ 	.word	0xffffffff


	//   ....[3]....
        /*0060*/ 	.word	0xffffffff


	//   ....[4]....
        /*0064*/ 	.word	0xffffffff


	//   ....[5]....
        /*0068*/ 	.word	0xffffffff


	//   ....[6]....
        /*006c*/ 	.word	0xffffffff


	//   ....[7]....
        /*0070*/ 	.word	0xffffffff


	//   ....[8]....
        /*0074*/ 	.word	0xffffffff


	//   ....[9]....
        /*0078*/ 	.word	0xffffffff


	//   ....[10]....
        /*007c*/ 	.word	0xffffffff


	//   ....[11]....
        /*0080*/ 	.word	0xffffffff


	//----- nvinfo : EIATTR_COOP_GROUP_INSTR_OFFSETS
	.align		4
.L_41:
        /*0084*/ 	.byte	0x04, 0x28
        /*0086*/ 	.short	(.L_43 - .L_42)


	//   ....[0]....
.L_42:
        /*0088*/ 	.word	0x00000090


	//   ....[1]....
        /*008c*/ 	.word	0x00000520


	//   ....[2]....
        /*0090*/ 	.word	0x00000a80


	//   ....[3]....
        /*0094*/ 	.word	0x00000bc0


	//   ....[4]....
        /*0098*/ 	.word	0x00000cc0


	//   ....[5]....
        /*009c*/ 	.word	0x00000e10


	//   ....[6]....
        /*00a0*/ 	.word	0x00002640


	//   ....[7]....
        /*00a4*/ 	.word	0x00004550


	//   ....[8]....
        /*00a8*/ 	.word	0x00004760


	//   ....[9]....
        /*00ac*/ 	.word	0x00004790


	//   ....[10]....
        /*00b0*/ 	.word	0x00004f40


	//   ....[11]....
        /*00b4*/ 	.word	0x00005180


	//----- nvinfo : EIATTR_VRC_CTA_INIT_COUNT
	.align		4
.L_43:
        /*00b8*/ 	.byte	0x02, 0x4a
        /*00ba*/ 	.byte	0x80
	.zero		1


	//----- nvinfo : EIATTR_SYSCALL_OFFSETS
	.align		4
        /*00bc*/ 	.byte	0x04, 0x46
        /*00be*/ 	.short	(.L_45 - .L_44)


	//   ....[0]....
.L_44:
        /*00c0*/ 	.word	0x00006e90


	//   ....[1]....
        /*00c4*/ 	.word	0x00006fd0


	//   ....[2]....
        /*00c8*/ 	.word	0x000077a0


	//----- nvinfo : EIATTR_MBARRIER_INSTR_OFFSETS
	.align		4
.L_45:
        /*00cc*/ 	.byte	0x04, 0x39
        /*00ce*/ 	.short	(.L_47 - .L_46)


	//   ....[0]....
.L_46:
        /*00d0*/ 	.word	0x00000620
        /*00d4*/ 	.word	0x000000ff
        /*00d8*/ 	.word	0x00000000
        /*00dc*/ 	.short	0x0100
        /*00de*/ 	.byte	0x04
	.zero		1


	//   ....[1]....
        /*00e0*/ 	.word	0x00000630
        /*00e4*/ 	.word	0x000000ff
        /*00e8*/ 	.word	0x00000110
        /*00ec*/ 	.short	0x0100
        /*00ee*/ 	.byte	0x04
	.zero		1


	//   ....[2]....
        /*00f0*/ 	.word	0x00000640
        /*00f4*/ 	.word	0x000000ff
        /*00f8*/ 	.word	0x00000008
        /*00fc*/ 	.short	0x0100
        /*00fe*/ 	.byte	0x04
	.zero		1


	//   ....[3]....
        /*0100*/ 	.word	0x00000650
        /*0104*/ 	.word	0x000000ff
        /*0108*/ 	.word	0x00000118
        /*010c*/ 	.short	0x0100
        /*010e*/ 	.byte	0x04
	.zero		1


	//   ....[4]....
        /*0110*/ 	.word	0x00000660
        /*0114*/ 	.word	0x000000ff
        /*0118*/ 	.word	0x00000010
        /*011c*/ 	.short	0x0100
        /*011e*/ 	.byte	0x04
	.zero		1


	//   ....[5]....
        /*0120*/ 	.word	0x00000670
        /*0124*/ 	.word	0x000000ff
        /*0128*/ 	.word	0x00000120
        /*012c*/ 	.short	0x0100
        /*012e*/ 	.byte	0x04
	.zero		1


	//   ....[6]....
        /*0130*/ 	.word	0x00000680
        /*0134*/ 	.word	0x000000ff
        /*0138*/ 	.word	0x00000018
        /*013c*/ 	.short	0x0100
        /*013e*/ 	.byte	0x04
	.zero		1


	//   ....[7]....
        /*0140*/ 	.word	0x00000690
        /*0144*/ 	.word	0x000000ff
        /*0148*/ 	.word	0x00000128
        /*014c*/ 	.short	0x0100
        /*014e*/ 	.byte	0x04
	.zero		1


	//   ....[8]....
        /*0150*/ 	.word	0x000006a0
        /*0154*/ 	.word	0x000000ff
        /*0158*/ 	.word	0x00000020
        /*015c*/ 	.short	0x0100
        /*015e*/ 	.byte	0x04
	.zero		1


	//   ....[9]....
        /*0160*/ 	.word	0x000006b0
        /*0164*/ 	.word	0x000000ff
        /*0168*/ 	.word	0x00000130
        /*016c*/ 	.short	0x0100
        /*016e*/ 	.byte	0x04
	.zero		1


	//   ....[10]....
        /*0170*/ 	.word	0x000006c0
        /*0174*/ 	.word	0x000000ff
        /*0178*/ 	.word	0x00000028
        /*017c*/ 	.short	0x0100
        /*017e*/ 	.byte	0x04
	.zero		1


	//   ....[11]....
        /*0180*/ 	.word	0x000006d0
        /*0184*/ 	.word	0x000000ff
        /*0188*/ 	.word	0x00000138
        /*018c*/ 	.short	0x0100
        /*018e*/ 	.byte	0x04
	.zero		1


	//   ....[12]....
        /*0190*/ 	.word	0x000006e0
        /*0194*/ 	.word	0x000000ff
        /*0198*/ 	.word	0x00000030
        /*019c*/ 	.short	0x0100
        /*019e*/ 	.byte	0x04
	.zero		1


	//   ....[13]....
        /*01a0*/ 	.word	0x000006f0
        /*01a4*/ 	.word	0x000000ff
        /*01a8*/ 	.word	0x00000140
        /*01ac*/ 	.short	0x0100
        /*01ae*/ 	.byte	0x04
	.zero		1


	//   ....[14]....
        /*01b0*/ 	.word	0x00000700
        /*01b4*/ 	.word	0x000000ff
        /*01b8*/ 	.word	0x00000038
        /*01bc*/ 	.short	0x0100
        /*01be*/ 	.byte	0x04
	.zero		1


	//   ....[15]....
        /*01c0*/ 	.word	0x00000710
        /*01c4*/ 	.word	0x000000ff
        /*01c8*/ 	.word	0x00000148
        /*01cc*/ 	.short	0x0100
        /*01ce*/ 	.byte	0x04
	.zero		1


	//   ....[16]....
        /*01d0*/ 	.word	0x00000720
        /*01d4*/ 	.word	0x000000ff
        /*01d8*/ 	.word	0x00000040
        /*01dc*/ 	.short	0x0100
        /*01de*/ 	.byte	0x04
	.zero		1


	//   ....[17]....
        /*01e0*/ 	.word	0x00000730
        /*01e4*/ 	.word	0x000000ff
        /*01e8*/ 	.word	0x00000150
        /*01ec*/ 	.short	0x0100
        /*01ee*/ 	.byte	0x04
	.zero		1


	//   ....[18]....
        /*01f0*/ 	.word	0x00000740
        /*01f4*/ 	.word	0x000000ff
        /*01f8*/ 	.word	0x00000048
        /*01fc*/ 	.short	0x0100
        /*01fe*/ 	.byte	0x04
	.zero		1


	//   ....[19]....
        /*0200*/ 	.word	0x00000750
        /*0204*/ 	.word	0x000000ff
        /*0208*/ 	.word	0x00000158
        /*020c*/ 	.short	0x0100
        /*020e*/ 	.byte	0x04
	.zero		1


	//   ....[20]....
        /*0210*/ 	.word	0x00000760
        /*0214*/ 	.word	0x000000ff
        /*0218*/ 	.word	0x00000050
        /*021c*/ 	.short	0x0100
        /*021e*/ 	.byte	0x04
	.zero		1


	//   ....[21]....
        /*0220*/ 	.word	0x00000770
        /*0224*/ 	.word	0x000000ff
        /*0228*/ 	.word	0x00000160
        /*022c*/ 	.short	0x0100
        /*022e*/ 	.byte	0x04
	.zero		1


	//   ....[22]....
        /*0230*/ 	.word	0x00000780
        /*0234*/ 	.word	0x000000ff
        /*0238*/ 	.word	0x00000058
        /*023c*/ 	.short	0x0100
        /*023e*/ 	.byte	0x04
	.zero		1


	//   ....[23]....
        /*0240*/ 	.word	0x00000790
        /*0244*/ 	.word	0x000000ff
        /*0248*/ 	.word	0x00000168
        /*024c*/ 	.short	0x0100
        /*024e*/ 	.byte	0x04
	.zero		1


	//   ....[24]....
        /*0250*/ 	.word	0x000007a0
        /*0254*/ 	.word	0x000000ff
        /*0258*/ 	.word	0x00000060
        /*025c*/ 	.short	0x0100
        /*025e*/ 	.byte	0x04
	.zero		1


	//   ....[25]....
        /*0260*/ 	.word	0x000007b0
        /*0264*/ 	.word	0x000000ff
        /*0268*/ 	.word	0x00000170
        /*026c*/ 	.short	0x0100
        /*026e*/ 	.byte	0x04
	.zero		1


	//   ....[26]....
        /*0270*/ 	.word	0x000007c0
        /*0274*/ 	.word	0x000000ff
        /*0278*/ 	.word	0x00000068
        /*027c*/ 	.short	0x0100
        /*027e*/ 	.byte	0x04
	.zero		1


	//   ....[27]....
        /*0280*/ 	.word	0x000007d0
        /*0284*/ 	.word	0x000000ff
        /*0288*/ 	.word	0x00000178
        /*028c*/ 	.short	0x0100
        /*028e*/ 	.byte	0x04
	.zero		1


	//   ....[28]....
        /*0290*/ 	.word	0x000007e0
        /*0294*/ 	.word	0x000000ff
        /*0298*/ 	.word	0x00000070
        /*029c*/ 	.short	0x0100
        /*029e*/ 	.byte	0x04
	.zero		1


	//   ....[29]....
        /*02a0*/ 	.word	0x000007f0
        /*02a4*/ 	.word	0x000000ff
        /*02a8*/ 	.word	0x00000180
        /*02ac*/ 	.short	0x0100
        /*02ae*/ 	.byte	0x04
	.zero		1


	//   ....[30]....
        /*02b0*/ 	.word	0x00000800
        /*02b4*/ 	.word	0x000000ff
        /*02b8*/ 	.word	0x00000078
        /*02bc*/ 	.short	0x0100
        /*02be*/ 	.byte	0x04
	.zero		1


	//   ....[31]....
        /*02c0*/ 	.word	0x00000810
        /*02c4*/ 	.word	0x000000ff
        /*02c8*/ 	.word	0x00000188
        /*02cc*/ 	.short	0x0100
        /*02ce*/ 	.byte	0x04
	.zero		1


	//   ....[32]....
        /*02d0*/ 	.word	0x00000820
        /*02d4*/ 	.word	0x000000ff
        /*02d8*/ 	.word	0x00000080
        /*02dc*/ 	.short	0x0100
        /*02de*/ 	.byte	0x04
	.zero		1


	//   ....[33]....
        /*02e0*/ 	.word	0x00000830
        /*02e4*/ 	.word	0x000000ff
        /*02e8*/ 	.word	0x00000190
        /*02ec*/ 	.short	0x0100
        /*02ee*/ 	.byte	0x04
	.zero		1


	//   ....[34]....
        /*02f0*/ 	.word	0x00000840
        /*02f4*/ 	.word	0x000000ff
        /*02f8*/ 	.word	0x00000088
        /*02fc*/ 	.short	0x0100
        /*02fe*/ 	.byte	0x04
	.zero		1


	//   ....[35]....
        /*0300*/ 	.word	0x00000850
        /*0304*/ 	.word	0x000000ff
        /*0308*/ 	.word	0x00000198
        /*030c*/ 	.short	0x0100
        /*030e*/ 	.byte	0x04
	.zero		1


	//   ....[36]....
        /*0310*/ 	.word	0x00000860
        /*0314*/ 	.word	0x000000ff
        /*0318*/ 	.word	0x00000090
        /*031c*/ 	.short	0x0100
        /*031e*/ 	.byte	0x04
	.zero		1


	//   ....[37]....
        /*0320*/ 	.word	0x00000870
        /*0324*/ 	.word	0x000000ff
        /*0328*/ 	.word	0x000001a0
        /*032c*/ 	.short	0x0100
        /*032e*/ 	.byte	0x04
	.zero		1


	//   ....[38]....
        /*0330*/ 	.word	0x00000880
        /*0334*/ 	.word	0x000000ff
        /*0338*/ 	.word	0x00000098
        /*033c*/ 	.short	0x0100
        /*033e*/ 	.byte	0x04
	.zero		1


	//   ....[39]....
        /*0340*/ 	.word	0x00000890
        /*0344*/ 	.word	0x000000ff
        /*0348*/ 	.word	0x000001a8
        /*034c*/ 	.short	0x0100
        /*034e*/ 	.byte	0x04
	.zero		1


	//   ....[40]....
        /*0350*/ 	.word	0x000008a0
        /*0354*/ 	.word	0x000000ff
        /*0358*/ 	.word	0x000000a0
        /*035c*/ 	.short	0x0100
        /*035e*/ 	.byte	0x04
	.zero		1


	//   ....[41]....
        /*0360*/ 	.word	0x000008b0
        /*0364*/ 	.word	0x000000ff
        /*0368*/ 	.word	0x000001b0
        /*036c*/ 	.short	0x0100
        /*036e*/ 	.byte	0x04
	.zero		1


	//   ....[42]....
        /*0370*/ 	.word	0x000008c0
        /*0374*/ 	.word	0x000000ff
        /*0378*/ 	.word	0x000000a8
        /*037c*/ 	.short	0x0100
        /*037e*/ 	.byte	0x04
	.zero		1


	//   ....[43]....
        /*0380*/ 	.word	0x000008d0
        /*0384*/ 	.word	0x000000ff
        /*0388*/ 	.word	0x000001b8
        /*038c*/ 	.short	0x0100
        /*038e*/ 	.byte	0x04
	.zero		1


	//   ....[44]....
        /*0390*/ 	.word	0x000008e0
        /*0394*/ 	.word	0x000000ff
        /*0398*/ 	.word	0x000000b0
        /*039c*/ 	.short	0x0100
        /*039e*/ 	.byte	0x04
	.zero		1


	//   ....[45]....
        /*03a0*/ 	.word	0x000008f0
        /*03a4*/ 	.word	0x000000ff
        /*03a8*/ 	.word	0x000001c0
        /*03ac*/ 	.short	0x0100
        /*03ae*/ 	.byte	0x04
	.zero		1


	//   ....[46]....
        /*03b0*/ 	.word	0x00000900
        /*03b4*/ 	.word	0x000000ff
        /*03b8*/ 	.word	0x000000b8
        /*03bc*/ 	.short	0x0100
        /*03be*/ 	.byte	0x04
	.zero		1


	//   ....[47]....
        /*03c0*/ 	.word	0x00000910
        /*03c4*/ 	.word	0x000000ff
        /*03c8*/ 	.word	0x000001c8
        /*03cc*/ 	.short	0x0100
        /*03ce*/ 	.byte	0x04
	.zero		1


	//   ....[48]....
        /*03d0*/ 	.word	0x00000920
        /*03d4*/ 	.word	0x000000ff
        /*03d8*/ 	.word	0x000000c0
        /*03dc*/ 	.short	0x0100
        /*03de*/ 	.byte	0x04
	.zero		1


	//   ....[49]....
        /*03e0*/ 	.word	0x00000930
        /*03e4*/ 	.word	0x000000ff
        /*03e8*/ 	.word	0x000001d0
        /*03ec*/ 	.short	0x0100
        /*03ee*/ 	.byte	0x04
	.zero		1


	//   ....[50]....
        /*03f0*/ 	.word	0x00000940
        /*03f4*/ 	.word	0x000000ff
        /*03f8*/ 	.word	0x000000c8
        /*03fc*/ 	.short	0x0100
        /*03fe*/ 	.byte	0x04
	.zero		1


	//   ....[51]....
        /*0400*/ 	.word	0x00000950
        /*0404*/ 	.word	0x000000ff
        /*0408*/ 	.word	0x000001d8
        /*040c*/ 	.short	0x0100
        /*040e*/ 	.byte	0x04
	.zero		1


	//   ....[52]....
        /*0410*/ 	.word	0x00000960
        /*0414*/ 	.word	0x000000ff
        /*0418*/ 	.word	0x000000d0
        /*041c*/ 	.short	0x0100
        /*041e*/ 	.byte	0x04
	.zero		1


	//   ....[53]....
        /*0420*/ 	.word	0x00000970
        /*0424*/ 	.word	0x000000ff
        /*0428*/ 	.word	0x000001e0
        /*042c*/ 	.short	0x0100
        /*042e*/ 	.byte	0x04
	.zero		1


	//   ....[54]....
        /*0430*/ 	.word	0x00000980
        /*0434*/ 	.word	0x000000ff
        /*0438*/ 	.word	0x000000d8
        /*043c*/ 	.short	0x0100
        /*043e*/ 	.byte	0x04
	.zero		1


	//   ....[55]....
        /*0440*/ 	.word	0x00000990
        /*0444*/ 	.word	0x000000ff
        /*0448*/ 	.word	0x000001e8
        /*044c*/ 	.short	0x0100
        /*044e*/ 	.byte	0x04
	.zero		1


	//   ....[56]....
        /*0450*/ 	.word	0x000009a0
        /*0454*/ 	.word	0x000000ff
        /*0458*/ 	.word	0x000000e0
        /*045c*/ 	.short	0x0100
        /*045e*/ 	.byte	0x04
	.zero		1


	//   ....[57]....
        /*0460*/ 	.word	0x000009b0
        /*0464*/ 	.word	0x000000ff
        /*0468*/ 	.word	0x000001f0
        /*046c*/ 	.short	0x0100
        /*046e*/ 	.byte	0x04
	.zero		1


	//   ....[58]....
        /*0470*/ 	.word	0x000009c0
        /*0474*/ 	.word	0x000000ff
        /*0478*/ 	.word	0x000000e8
        /*047c*/ 	.short	0x0100
        /*047e*/ 	.byte	0x04
	.zero		1


	//   ....[59]....
        /*0480*/ 	.word	0x000009d0
        /*0484*/ 	.word	0x000000ff
        /*0488*/ 	.word	0x000001f8
        /*048c*/ 	.short	0x0100
        /*048e*/ 	.byte	0x04
	.zero		1


	//   ....[60]....
        /*0490*/ 	.word	0x000009e0
        /*0494*/ 	.word	0x000000ff
        /*0498*/ 	.word	0x000000f0
        /*049c*/ 	.short	0x0100
        /*049e*/ 	.byte	0x04
	.zero		1


	//   ....[61]....
        /*04a0*/ 	.word	0x000009f0
        /*04a4*/ 	.word	0x000000ff
        /*04a8*/ 	.word	0x00000200
        /*04ac*/ 	.short	0x0100
        /*04ae*/ 	.byte	0x04
	.zero		1


	//   ....[62]....
        /*04b0*/ 	.word	0x00000a00
        /*04b4*/ 	.word	0x000000ff
        /*04b8*/ 	.word	0x000000f8
        /*04bc*/ 	.short	0x0100
        /*04be*/ 	.byte	0x04
	.zero		1


	//   ....[63]....
        /*04c0*/ 	.word	0x00000a10
        /*04c4*/ 	.word	0x000000ff
        /*04c8*/ 	.word	0x00000208
        /*04cc*/ 	.short	0x0100
        /*04ce*/ 	.byte	0x04
	.zero		1


	//   ....[64]....
        /*04d0*/ 	.word	0x00000a20
        /*04d4*/ 	.word	0x000000ff
        /*04d8*/ 	.word	0x00000100
        /*04dc*/ 	.short	0x0100
        /*04de*/ 	.byte	0x04
	.zero		1


	//   ....[65]....
        /*04e0*/ 	.word	0x00000a30
        /*04e4*/ 	.word	0x000000ff
        /*04e8*/ 	.word	0x00000210
        /*04ec*/ 	.short	0x0100
        /*04ee*/ 	.byte	0x04
	.zero		1


	//   ....[66]....
        /*04f0*/ 	.word	0x00000a40
        /*04f4*/ 	.word	0x000000ff
        /*04f8*/ 	.word	0x00000108
        /*04fc*/ 	.short	0x0100
        /*04fe*/ 	.byte	0x04
	.zero		1


	//   ....[67]....
        /*0500*/ 	.word	0x00000a50
        /*0504*/ 	.word	0x000000ff
        /*0508*/ 	.word	0x00000218
        /*050c*/ 	.short	0x0100
        /*050e*/ 	.byte	0x04
	.zero		1


	//   ....[68]....
        /*0510*/ 	.word	0x00000b90
        /*0514*/ 	.word	0x000000ff
        /*0518*/ 	.word	0x00000220
        /*051c*/ 	.short	0x0100
        /*051e*/ 	.byte	0x04
	.zero		1


	//   ....[69]....
        /*0520*/ 	.word	0x00000ba0
        /*0524*/ 	.word	0x000000ff
        /*0528*/ 	.word	0x00000228
        /*052c*/ 	.short	0x0100
        /*052e*/ 	.byte	0x04
	.zero		1


	//   ....[70]....
        /*0530*/ 	.word	0x00000c90
        /*0534*/ 	.word	0x000000ff
        /*0538*/ 	.word	0x00000230
        /*053c*/ 	.short	0x0100
        /*053e*/ 	.byte	0x06
	.zero		1


	//   ....[71]....
        /*0540*/ 	.word	0x00000ca0
        /*0544*/ 	.word	0x000000ff
        /*0548*/ 	.word	0x00000238
        /*054c*/ 	.short	0x0100
        /*054e*/ 	.byte	0x06
	.zero		1


	//   ....[72]....
        /*0550*/ 	.word	0x00000de0
        /*0554*/ 	.word	0x000000ff
        /*0558*/ 	.word	0x00000240
        /*055c*/ 	.short	0x0100
        /*055e*/ 	.byte	0x06
	.zero		1


	//   ....[73]....
        /*0560*/ 	.word	0x00000df0
        /*0564*/ 	.word	0x000000ff
        /*0568*/ 	.word	0x00000248
        /*056c*/ 	.short	0x0100
        /*056e*/ 	.byte	0x06
	.zero		1


	//   ....[74]....
        /*0570*/ 	.word	0x00000f40
        /*0574*/ 	.word	0x000000ff
        /*0578*/ 	.word	0x00000250
        /*057c*/ 	.short	0x0100
        /*057e*/ 	.byte	0x04
	.zero		1


	//   ....[75]....
        /*0580*/ 	.word	0x00000f50
        /*0584*/ 	.word	0x000000ff
        /*0588*/ 	.word	0x00000260
        /*058c*/ 	.short	0x0100
        /*058e*/ 	.byte	0x04
	.zero		1


	//   ....[76]....
        /*0590*/ 	.word	0x00000f60
        /*0594*/ 	.word	0x000000ff
        /*0598*/ 	.word	0x00000258
        /*059c*/ 	.short	0x0100
        /*059e*/ 	.byte	0x04
	.zero		1


	//   ....[77]....
        /*05a0*/ 	.word	0x00000f70
        /*05a4*/ 	.word	0x000000ff
        /*05a8*/ 	.word	0x00000268
        /*05ac*/ 	.short	0x0100
        /*05ae*/ 	.byte	0x04
	.zero		1


	//   ....[78]....
        /*05b0*/ 	.word	0x00001b10
        /*05b4*/ 	.word	0x000000ff
        /*05b8*/ 	.word	0x00000110
        /*05bc*/ 	.short	0x010a
        /*05be*/ 	.byte	0x07
	.zero		1


	//   ....[79]....
        /*05c0*/ 	.word	0x00001e40
        /*05c4*/ 	.word	0x000000ff
        /*05c8*/ 	.word	0x00000110
        /*05cc*/ 	.short	0x010a
        /*05ce*/ 	.byte	0x29
	.zero		1


	//   ....[80]....
        /*05d0*/ 	.word	0x00001fb0
        /*05d4*/ 	.word	0x000000ff
        /*05d8*/ 	.word	0x00000110
        /*05dc*/ 	.short	0x010a
        /*05de*/ 	.byte	0x08
	.zero		1


	//   ....[81]....
        /*05e0*/ 	.word	0x00002190
        /*05e4*/ 	.word	0x000000ff
        /*05e8*/ 	.word	0x00000238
        /*05ec*/ 	.short	0x0101
        /*05ee*/ 	.byte	0x17
	.zero		1


	//   ....[82]....
        /*05f0*/ 	.word	0x000021c0
        /*05f4*/ 	.word	0x000000ff
        /*05f8*/ 	.word	0x00000110
        /*05fc*/ 	.short	0x010a
        /*05fe*/ 	.byte	0x04
	.zero		1


	//   ....[83]....
        /*0600*/ 	.word	0x00002300
        /*0604*/ 	.word	0x000000ff
        /*0608*/ 	.word	0x00000110
        /*060c*/ 	.short	0x010a
        /*060e*/ 	.byte	0x19
	.zero		1


	//   ....[84]....
        /*0610*/ 	.word	0x00002470
        /*0614*/ 	.word	0x000000ff
        /*0618*/ 	.word	0x00000110
        /*061c*/ 	.short	0x010a
        /*061e*/ 	.byte	0x08
	.zero		1


	//   ....[85]....
        /*0620*/ 	.word	0x00002650
        /*0624*/ 	.word	0x000000ff
        /*0628*/ 	.word	0x00000240
        /*062c*/ 	.short	0x010a
        /*062e*/ 	.byte	0x17
	.zero		1


	//   ....[86]....
        /*0630*/ 	.word	0x00002710
        /*0634*/ 	.word	0x000000ff
        /*0638*/ 	.word	0x00000000
        /*063c*/ 	.short	0x0101
        /*063e*/ 	.byte	0x04
	.zero		1


	//   ....[87]....
        /*0640*/ 	.word	0x00002d00
        /*0644*/ 	.word	0x000000ff
        /*0648*/ 	.word	0x00000000
        /*064c*/ 	.short	0x010a
        /*064e*/ 	.byte	0x04
	.zero		1


	//   ....[88]....
        /*0650*/ 	.word	0x00002da0
        /*0654*/ 	.word	0x000000ff
        /*0658*/ 	.word	0x00000000
        /*065c*/ 	.short	0x010a
        /*065e*/ 	.byte	0x05
	.zero		1


	//   ....[89]....
        /*0660*/ 	.word	0x00002e40
        /*0664*/ 	.word	0x000000ff
        /*0668*/ 	.word	0x00000000
        /*066c*/ 	.short	0x010a
        /*066e*/ 	.byte	0x05
	.zero		1


	//   ....[90]....
        /*0670*/ 	.word	0x00002ee0
        /*0674*/ 	.word	0x000000ff
        /*0678*/ 	.word	0x00000000
        /*067c*/ 	.short	0x010a
        /*067e*/ 	.byte	0x05
	.zero		1


	//   ....[91]....
        /*0680*/ 	.word	0x00002f80
        /*0684*/ 	.word	0x000000ff
        /*0688*/ 	.word	0x00000000
        /*068c*/ 	.short	0x010a
        /*068e*/ 	.byte	0x05
	.zero		1


	//   ....[92]....
        /*0690*/ 	.word	0x00003020
        /*0694*/ 	.word	0x000000ff
        /*0698*/ 	.word	0x00000000
        /*069c*/ 	.short	0x010a
        /*069e*/ 	.byte	0x05
	.zero		1


	//   ....[93]....
        /*06a0*/ 	.word	0x000030c0
        /*06a4*/ 	.word	0x000000ff
        /*06a8*/ 	.word	0x00000000
        /*06ac*/ 	.short	0x010a
        /*06ae*/ 	.byte	0x05
	.zero		1


	//   ....[94]....
        /*06b0*/ 	.word	0x00003160
        /*06b4*/ 	.word	0x000000ff
        /*06b8*/ 	.word	0x00000000
        /*06bc*/ 	.short	0x010a
        /*06be*/ 	.byte	0x05
	.zero		1


	//   ....[95]....
        /*06c0*/ 	.word	0x00003200
        /*06c4*/ 	.word	0x000000ff
        /*06c8*/ 	.word	0x00000000
        /*06cc*/ 	.short	0x010a
        /*06ce*/ 	.byte	0x05
	.zero		1


	//   ....[96]....
        /*06d0*/ 	.word	0x000032a0
        /*06d4*/ 	.word	0x000000ff
        /*06d8*/ 	.word	0x00000000
        /*06dc*/ 	.short	0x010a
        /*06de*/ 	.byte	0x05
	.zero		1


	//   ....[97]....
        /*06e0*/ 	.word	0x00003340
        /*06e4*/ 	.word	0x000000ff
        /*06e8*/ 	.word	0x00000000
        /*06ec*/ 	.short	0x010a
        /*06ee*/ 	.byte	0x05
	.zero		1


	//   ....[98]....
        /*06f0*/ 	.word	0x000033e0
        /*06f4*/ 	.word	0x000000ff
        /*06f8*/ 	.word	0x00000000
        /*06fc*/ 	.short	0x010a
        /*06fe*/ 	.byte	0x05
	.zero		1


	//   ....[99]....
        /*0700*/ 	.word	0x00003480
        /*0704*/ 	.word	0x000000ff
        /*0708*/ 	.word	0x00000000
        /*070c*/ 	.short	0x010a
        /*070e*/ 	.byte	0x05
	.zero		1


	//   ....[100]....
        /*0710*/ 	.word	0x00003520
        /*0714*/ 	.word	0x000000ff
        /*0718*/ 	.word	0x00000000
        /*071c*/ 	.short	0x010a
        /*071e*/ 	.byte	0x05
	.zero		1


	//   ....[101]....
        /*0720*/ 	.word	0x000035c0
        /*0724*/ 	.word	0x000000ff
        /*0728*/ 	.word	0x00000000
        /*072c*/ 	.short	0x010a
        /*072e*/ 	.byte	0x05
	.zero		1


	//   ....[102]....
        /*0730*/ 	.word	0x00003660
        /*0734*/ 	.word	0x000000ff
        /*0738*/ 	.word	0x00000000
        /*073c*/ 	.short	0x010a
        /*073e*/ 	.byte	0x05
	.zero		1


	//   ....[103]....
        /*0740*/ 	.word	0x00003700
        /*0744*/ 	.word	0x000000ff
        /*0748*/ 	.word	0x00000000
        /*074c*/ 	.short	0x010a
        /*074e*/ 	.byte	0x05
	.zero		1


	//   ....[104]....
        /*0750*/ 	.word	0x000037a0
        /*0754*/ 	.word	0x000000ff
        /*0758*/ 	.word	0x00000000
        /*075c*/ 	.short	0x010a
        /*075e*/ 	.byte	0x05
	.zero		1


	//   ....[105]....
        /*0760*/ 	.word	0x00003840
        /*0764*/ 	.word	0x000000ff
        /*0768*/ 	.word	0x00000000
        /*076c*/ 	.short	0x010a
        /*076e*/ 	.byte	0x05
	.zero		1


	//   ....[106]....
        /*0770*/ 	.word	0x000038e0
        /*0774*/ 	.word	0x000000ff
        /*0778*/ 	.word	0x00000000
        /*077c*/ 	.short	0x010a
        /*077e*/ 	.byte	0x05
	.zero		1


	//   ....[107]....
        /*0780*/ 	.word	0x00003980
        /*0784*/ 	.word	0x000000ff
        /*0788*/ 	.word	0x00000000
        /*078c*/ 	.short	0x010a
        /*078e*/ 	.byte	0x05
	.zero		1


	//   ....[108]....
        /*0790*/ 	.word	0x00003a20
        /*0794*/ 	.word	0x000000ff
        /*0798*/ 	.word	0x00000000
        /*079c*/ 	.short	0x010a
        /*079e*/ 	.byte	0x05
	.zero		1


	//   ....[109]....
        /*07a0*/ 	.word	0x00003ac0
        /*07a4*/ 	.word	0x000000ff
        /*07a8*/ 	.word	0x00000000
        /*07ac*/ 	.short	0x010a
        /*07ae*/ 	.byte	0x05
	.zero		1


	//   ....[110]....
        /*07b0*/ 	.word	0x00003b60
        /*07b4*/ 	.word	0x000000ff
        /*07b8*/ 	.word	0x00000000
        /*07bc*/ 	.short	0x010a
        /*07be*/ 	.byte	0x05
	.zero		1


	//   ....[111]....
        /*07c0*/ 	.word	0x00003c00
        /*07c4*/ 	.word	0x000000ff
        /*07c8*/ 	.word	0x00000000
        /*07cc*/ 	.short	0x010a
        /*07ce*/ 	.byte	0x05
	.zero		1


	//   ....[112]....
        /*07d0*/ 	.word	0x00003ca0
        /*07d4*/ 	.word	0x000000ff
        /*07d8*/ 	.word	0x00000000
        /*07dc*/ 	.short	0x010a
        /*07de*/ 	.byte	0x05
	.zero		1


	//   ....[113]....
        /*07e0*/ 	.word	0x00003d40
        /*07e4*/ 	.word	0x000000ff
        /*07e8*/ 	.word	0x00000000
        /*07ec*/ 	.short	0x010a
        /*07ee*/ 	.byte	0x05
	.zero		1


	//   ....[114]....
        /*07f0*/ 	.word	0x00003de0
        /*07f4*/ 	.word	0x000000ff
        /*07f8*/ 	.word	0x00000000
        /*07fc*/ 	.short	0x010a
        /*07fe*/ 	.byte	0x05
	.zero		1


	//   ....[115]....
        /*0800*/ 	.word	0x00003e80
        /*0804*/ 	.word	0x000000ff
        /*0808*/ 	.word	0x00000000
        /*080c*/ 	.short	0x010a
        /*080e*/ 	.byte	0x05
	.zero		1


	//   ....[116]....
        /*0810*/ 	.word	0x00003f20
        /*0814*/ 	.word	0x000000ff
        /*0818*/ 	.word	0x00000000
        /*081c*/ 	.short	0x010a
        /*081e*/ 	.byte	0x05
	.zero		1


	//   ....[117]....
        /*0820*/ 	.word	0x00003fc0
        /*0824*/ 	.word	0x000000ff
        /*0828*/ 	.word	0x00000000
        /*082c*/ 	.short	0x010a
        /*082e*/ 	.byte	0x05
	.zero		1


	//   ....[118]....
        /*0830*/ 	.word	0x00004060
        /*0834*/ 	.word	0x000000ff
        /*0838*/ 	.word	0x00000000
        /*083c*/ 	.short	0x010a
        /*083e*/ 	.byte	0x05
	.zero		1


	//   ....[119]....
        /*0840*/ 	.word	0x00004100
        /*0844*/ 	.word	0x000000ff
        /*0848*/ 	.word	0x00000000
        /*084c*/ 	.short	0x010a
        /*084e*/ 	.byte	0x05
	.zero		1


	//   ....[120]....
        /*0850*/ 	.word	0x000041b0
        /*0854*/ 	.word	0x00000000
        /*0858*/ 	.word	0x00000000
        /*085c*/ 	.short	0x010a
        /*085e*/ 	.byte	0xff
	.zero		1


	//   ....[121]....
        /*0860*/ 	.word	0x00004300
        /*0864*/ 	.word	0x000000ff
        /*0868*/ 	.word	0x00000248
        /*086c*/ 	.short	0x010a
        /*086e*/ 	.byte	0x04
	.zero		1


	//   ....[122]....
        /*0870*/ 	.word	0x000043a0
        /*0874*/ 	.word	0x000000ff
        /*0878*/ 	.word	0x00000240
        /*087c*/ 	.short	0x010a
        /*087e*/ 	.byte	0x04
	.zero		1


	//   ....[123]....
        /*0880*/ 	.word	0x00004440
        /*0884*/ 	.word	0x000000ff
        /*0888*/ 	.word	0x00000000
        /*088c*/ 	.short	0x0101
        /*088e*/ 	.byte	0x05
	.zero		1


	//   ....[124]....
        /*0890*/ 	.word	0x00004480
        /*0894*/ 	.word	0x000000ff
        /*0898*/ 	.word	0x00000248
        /*089c*/ 	.short	0x0106
        /*089e*/ 	.byte	0x04
	.zero		1


	//   ....[125]....
        /*08a0*/ 	.word	0x000044c0
        /*08a4*/ 	.word	0x00000000
        /*08a8*/ 	.word	0x00000248
        /*08ac*/ 	.short	0x010a
        /*08ae*/ 	.byte	0xff
	.zero		1


	//   ....[126]....
        /*08b0*/ 	.word	0x000049a0
        /*08b4*/ 	.word	0x000000ff
        /*08b8*/ 	.word	0x00000240
        /*08bc*/ 	.short	0x010a
        /*08be*/ 	.byte	0x0f
	.zero		1


	//   ....[127]....
        /*08c0*/ 	.word	0x00004a50
        /*08c4*/ 	.word	0x000000ff
        /*08c8*/ 	.word	0x00000000
        /*08cc*/ 	.short	0x0101
        /*08ce*/ 	.byte	0x17
	.zero		1


	//   ....[128]....
        /*08d0*/ 	.word	0x00004a60
        /*08d4*/ 	.word	0x000000ff
        /*08d8*/ 	.word	0x00000260
        /*08dc*/ 	.short	0x010a
        /*08de*/ 	.byte	0x13
	.zero		1


	//   ....[129]....
        /*08e0*/ 	.word	0x00004b30
        /*08e4*/ 	.word	0x000000ff
        /*08e8*/ 	.word	0x00000000
        /*08ec*/ 	.short	0x010a
        /*08ee*/ 	.byte	0x04
	.zero		1


	//   ....[130]....
        /*08f0*/ 	.word	0x00004b90
        /*08f4*/ 	.word	0x000000ff
        /*08f8*/ 	.word	0x00000000
        /*08fc*/ 	.short	0x010a
        /*08fe*/ 	.byte	0x0b
	.zero		1


	//   ....[131]....
        /*0900*/ 	.word	0x00004c80
        /*0904*/ 	.word	0x000000ff
        /*0908*/ 	.word	0x00000000
        /*090c*/ 	.short	0x010a
        /*090e*/ 	.byte	0x04
	.zero		1


	//   ....[132]....
        /*0910*/ 	.word	0x00004e90
        /*0914*/ 	.word	0x000000ff
        /*0918*/ 	.word	0x00000000
        /*091c*/ 	.short	0x010a
        /*091e*/ 	.byte	0x04
	.zero		1


	//   ....[133]....
        /*0920*/ 	.word	0x00004f20
        /*0924*/ 	.word	0x000000ff
        /*0928*/ 	.word	0x00000000
        /*092c*/ 	.short	0x010a
        /*092e*/ 	.byte	0x04
	.zero		1


	//   ....[134]....
        /*0930*/ 	.word	0x000055d0
        /*0934*/ 	.word	0x000000ff
        /*0938*/ 	.word	0x00000240
        /*093c*/ 	.short	0x010a
        /*093e*/ 	.byte	0x18
	.zero		1


	//   ....[135]....
        /*0940*/ 	.word	0x00005670
        /*0944*/ 	.word	0x000000ff
        /*0948*/ 	.word	0x00000000
        /*094c*/ 	.short	0x0101
        /*094e*/ 	.byte	0x28
	.zero		1


	//   ....[136]....
        /*0950*/ 	.word	0x00005ba0
        /*0954*/ 	.word	0x000000ff
        /*0958*/ 	.word	0x00000238
        /*095c*/ 	.short	0x010a
        /*095e*/ 	.byte	0x18
	.zero		1


	//   ....[137]....
        /*0960*/ 	.word	0x00005e50
        /*0964*/ 	.word	0x000000ff
        /*0968*/ 	.word	0x00000228
        /*096c*/ 	.short	0x010a
        /*096e*/ 	.byte	0x18
	.zero		1


	//   ....[138]....
        /*0970*/ 	.word	0x00006110
        /*0974*/ 	.word	0x000000ff
        /*0978*/ 	.word	0x00000220
        /*097c*/ 	.short	0x010b
        /*097e*/ 	.byte	0x18
	.zero		1


	//   ....[139]....
        /*0980*/ 	.word	0x00006140
        /*0984*/ 	.word	0x000000ff
        /*0988*/ 	.word	0x00000000
        /*098c*/ 	.short	0x0101
        /*098e*/ 	.byte	0x2e
	.zero		1


	//   ....[140]....
        /*0990*/ 	.word	0x000061d0
        /*0994*/ 	.word	0x00000000
        /*0998*/ 	.word	0x00000228
        /*099c*/ 	.short	0x010a
        /*099e*/ 	.byte	0xff
	.zero		1


	//   ....[141]....
        /*09a0*/ 	.word	0x00006520
        /*09a4*/ 	.word	0x000000ff
        /*09a8*/ 	.word	0x00000240
        /*09ac*/ 	.short	0x010a
        /*09ae*/ 	.byte	0x2c
	.zero		1


	//   ....[142]....
        /*09b0*/ 	.word	0x000065f0
        /*09b4*/ 	.word	0x000000ff
        /*09b8*/ 	.word	0x00000000
        /*09bc*/ 	.short	0x0101
        /*09be*/ 	.byte	0x04
	.zero		1


	//   ....[143]....
        /*09c0*/ 	.word	0x00007360
        /*09c4*/ 	.word	0x000000ff
        /*09c8*/ 	.word	0x00000220
        /*09cc*/ 	.short	0x010a
        /*09ce*/ 	.byte	0x2c
	.zero		1


	//   ....[144]....
        /*09d0*/ 	.word	0x00007380
        /*09d4*/ 	.word	0x00000016
        /*09d8*/ 	.word	0x00000250
        /*09dc*/ 	.short	0x010a
        /*09de*/ 	.byte	0xff
	.zero		1


	//   ....[145]....
        /*09e0*/ 	.word	0x00007510
        /*09e4*/ 	.word	0x000000ff
        /*09e8*/ 	.word	0x00000220
        /*09ec*/ 	.short	0x010a
        /*09ee*/ 	.byte	0x2c
	.zero		1


	//   ....[146]....
        /*09f0*/ 	.word	0x00007620
        /*09f4*/ 	.word	0x000000ff
        /*09f8*/ 	.word	0x00000000
        /*09fc*/ 	.short	0x0101
        /*09fe*/ 	.byte	0x04
	.zero		1


	//   ....[147]....
        /*0a00*/ 	.word	0x00007680
        /*0a04*/ 	.word	0x00000016
        /*0a08*/ 	.word	0x00000250
        /*0a0c*/ 	.short	0x010a
        /*0a0e*/ 	.byte	0xff
	.zero		1


	//   ....[148]....
        /*0a10*/ 	.word	0x00007dc0
        /*0a14*/ 	.word	0x000000ff
        /*0a18*/ 	.word	0x00000000
        /*0a1c*/ 	.short	0x0101
        /*0a1e*/ 	.byte	0x04
	.zero		1


	//   ....[149]....
        /*0a20*/ 	.word	0x00008cd0
        /*0a24*/ 	.word	0x00000000
        /*0a28*/ 	.word	0x00000110
        /*0a2c*/ 	.short	0x010a
        /*0a2e*/ 	.byte	0xff
	.zero		1


	//   ....[150]....
        /*0a30*/ 	.word	0x00008d30
        /*0a34*/ 	.word	0x00000000
        /*0a38*/ 	.word	0x00000110
        /*0a3c*/ 	.short	0x010a
        /*0a3e*/ 	.byte	0xff
	.zero		1


	//   ....[151]....
        /*0a40*/ 	.word	0x00008d90
        /*0a44*/ 	.word	0x00000000
        /*0a48*/ 	.word	0x00000240
        /*0a4c*/ 	.short	0x010a
        /*0a4e*/ 	.byte	0xff
	.zero		1


	//   ....[152]....
        /*0a50*/ 	.word	0x00008df0
        /*0a54*/ 	.word	0x00000000
        /*0a58*/ 	.word	0x00000000
        /*0a5c*/ 	.short	0x010a
        /*0a5e*/ 	.byte	0xff
	.zero		1


	//   ....[153]....
        /*0a60*/ 	.word	0x00008e50
        /*0a64*/ 	.word	0x00000000
        /*0a68*/ 	.word	0x00000000
        /*0a6c*/ 	.short	0x010a
        /*0a6e*/ 	.byte	0xff
	.zero		1


	//   ....[154]....
        /*0a70*/ 	.word	0x00008eb0
        /*0a74*/ 	.word	0x00000000
        /*0a78*/ 	.word	0x00000000
        /*0a7c*/ 	.short	0x010a
        /*0a7e*/ 	.byte	0xff
	.zero		1


	//   ....[155]....
        /*0a80*/ 	.word	0x00008f10
        /*0a84*/ 	.word	0x00000000
        /*0a88*/ 	.word	0x00000000
        /*0a8c*/ 	.short	0x010a
        /*0a8e*/ 	.byte	0xff
	.zero		1


	//   ....[156]....
        /*0a90*/ 	.word	0x00008f70
        /*0a94*/ 	.word	0x00000000
        /*0a98*/ 	.word	0x00000000
        /*0a9c*/ 	.short	0x010a
        /*0a9e*/ 	.byte	0xff
	.zero		1


	//   ....[157]....
        /*0aa0*/ 	.word	0x00008fd0
        /*0aa4*/ 	.word	0x00000000
        /*0aa8*/ 	.word	0x00000000
        /*0aac*/ 	.short	0x010a
        /*0aae*/ 	.byte	0xff
	.zero		1


	//   ....[158]....
        /*0ab0*/ 	.word	0x00009030
        /*0ab4*/ 	.word	0x00000000
        /*0ab8*/ 	.word	0x00000000
        /*0abc*/ 	.short	0x010a
        /*0abe*/ 	.byte	0xff
	.zero		1


	//   ....[159]....
        /*0ac0*/ 	.word	0x00009090
        /*0ac4*/ 	.word	0x00000000
        /*0ac8*/ 	.word	0x00000000
        /*0acc*/ 	.short	0x010a
        /*0ace*/ 	.byte	0xff
	.zero		1


	//   ....[160]....
        /*0ad0*/ 	.word	0x000090f0
        /*0ad4*/ 	.word	0x00000000
        /*0ad8*/ 	.word	0x00000000
        /*0adc*/ 	.short	0x010a
        /*0ade*/ 	.byte	0xff
	.zero		1


	//   ....[161]....
        /*0ae0*/ 	.word	0x00009150
        /*0ae4*/ 	.word	0x00000000
        /*0ae8*/ 	.word	0x00000000
        /*0aec*/ 	.short	0x010a
        /*0aee*/ 	.byte	0xff
	.zero		1


	//   ....[162]....
        /*0af0*/ 	.word	0x000091b0
        /*0af4*/ 	.word	0x00000000
        /*0af8*/ 	.word	0x00000000
        /*0afc*/ 	.short	0x010a
        /*0afe*/ 	.byte	0xff
	.zero		1


	//   ....[163]....
        /*0b00*/ 	.word	0x00009210
        /*0b04*/ 	.word	0x00000000
        /*0b08*/ 	.word	0x00000000
        /*0b0c*/ 	.short	0x010a
        /*0b0e*/ 	.byte	0xff
	.zero		1


	//   ....[164]....
        /*0b10*/ 	.word	0x00009270
        /*0b14*/ 	.word	0x00000000
        /*0b18*/ 	.word	0x00000000
        /*0b1c*/ 	.short	0x010a
        /*0b1e*/ 	.byte	0xff
	.zero		1


	//   ....[165]....
        /*0b20*/ 	.word	0x000092d0
        /*0b24*/ 	.word	0x00000000
        /*0b28*/ 	.word	0x00000000
        /*0b2c*/ 	.short	0x010a
        /*0b2e*/ 	.byte	0xff
	.zero		1


	//   ....[166]....
        /*0b30*/ 	.word	0x00009330
        /*0b34*/ 	.word	0x00000000
        /*0b38*/ 	.word	0x00000000
        /*0b3c*/ 	.short	0x010a
        /*0b3e*/ 	.byte	0xff
	.zero		1


	//   ....[167]....
        /*0b40*/ 	.word	0x00009390
        /*0b44*/ 	.word	0x00000000
        /*0b48*/ 	.word	0x00000000
        /*0b4c*/ 	.short	0x010a
        /*0b4e*/ 	.byte	0xff
	.zero		1


	//   ....[168]....
        /*0b50*/ 	.word	0x000093f0
        /*0b54*/ 	.word	0x00000000
        /*0b58*/ 	.word	0x00000000
        /*0b5c*/ 	.short	0x010a
        /*0b5e*/ 	.byte	0xff
	.zero		1


	//   ....[169]....
        /*0b60*/ 	.word	0x00009450
        /*0b64*/ 	.word	0x00000000
        /*0b68*/ 	.word	0x00000000
        /*0b6c*/ 	.short	0x010a
        /*0b6e*/ 	.byte	0xff
	.zero		1


	//   ....[170]....
        /*0b70*/ 	.word	0x000094b0
        /*0b74*/ 	.word	0x00000000
        /*0b78*/ 	.word	0x00000000
        /*0b7c*/ 	.short	0x010a
        /*0b7e*/ 	.byte	0xff
	.zero		1


	//   ....[171]....
        /*0b80*/ 	.word	0x00009510
        /*0b84*/ 	.word	0x00000000
        /*0b88*/ 	.word	0x00000000
        /*0b8c*/ 	.short	0x010a
        /*0b8e*/ 	.byte	0xff
	.zero		1


	//   ....[172]....
        /*0b90*/ 	.word	0x00009570
        /*0b94*/ 	.word	0x00000000
        /*0b98*/ 	.word	0x00000000
        /*0b9c*/ 	.short	0x010a
        /*0b9e*/ 	.byte	0xff
	.zero		1


	//   ....[173]....
        /*0ba0*/ 	.word	0x000095d0
        /*0ba4*/ 	.word	0x00000000
        /*0ba8*/ 	.word	0x00000000
        /*0bac*/ 	.short	0x010a
        /*0bae*/ 	.byte	0xff
	.zero		1


	//   ....[174]....
        /*0bb0*/ 	.word	0x00009630
        /*0bb4*/ 	.word	0x00000000
        /*0bb8*/ 	.word	0x00000000
        /*0bbc*/ 	.short	0x010a
        /*0bbe*/ 	.byte	0xff
	.zero		1


	//   ....[175]....
        /*0bc0*/ 	.word	0x00009690
        /*0bc4*/ 	.word	0x00000000
        /*0bc8*/ 	.word	0x00000000
        /*0bcc*/ 	.short	0x010a
        /*0bce*/ 	.byte	0xff
	.zero		1


	//   ....[176]....
        /*0bd0*/ 	.word	0x000096f0
        /*0bd4*/ 	.word	0x00000000
        /*0bd8*/ 	.word	0x00000000
        /*0bdc*/ 	.short	0x010a
        /*0bde*/ 	.byte	0xff
	.zero		1


	//   ....[177]....
        /*0be0*/ 	.word	0x00009750
        /*0be4*/ 	.word	0x00000000
        /*0be8*/ 	.word	0x00000000
        /*0bec*/ 	.short	0x010a
        /*0bee*/ 	.byte	0xff
	.zero		1


	//   ....[178]....
        /*0bf0*/ 	.word	0x000097b0
        /*0bf4*/ 	.word	0x00000000
        /*0bf8*/ 	.word	0x00000000
        /*0bfc*/ 	.short	0x010a
        /*0bfe*/ 	.byte	0xff
	.zero		1


	//   ....[179]....
        /*0c00*/ 	.word	0x00009810
        /*0c04*/ 	.word	0x00000000
        /*0c08*/ 	.word	0x00000000
        /*0c0c*/ 	.short	0x010a
        /*0c0e*/ 	.byte	0xff
	.zero		1


	//   ....[180]....
        /*0c10*/ 	.word	0x00009870
        /*0c14*/ 	.word	0x00000000
        /*0c18*/ 	.word	0x00000000
        /*0c1c*/ 	.short	0x010a
        /*0c1e*/ 	.byte	0xff
	.zero		1


	//   ....[181]....
        /*0c20*/ 	.word	0x000098d0
        /*0c24*/ 	.word	0x00000000
        /*0c28*/ 	.word	0x00000000
        /*0c2c*/ 	.short	0x010a
        /*0c2e*/ 	.byte	0xff
	.zero		1


	//   ....[182]....
        /*0c30*/ 	.word	0x00009930
        /*0c34*/ 	.word	0x00000000
        /*0c38*/ 	.word	0x00000000
        /*0c3c*/ 	.short	0x010a
        /*0c3e*/ 	.byte	0xff
	.zero		1


	//   ....[183]....
        /*0c40*/ 	.word	0x00009990
        /*0c44*/ 	.word	0x00000000
        /*0c48*/ 	.word	0x00000000
        /*0c4c*/ 	.short	0x010a
        /*0c4e*/ 	.byte	0xff
	.zero		1


	//   ....[184]....
        /*0c50*/ 	.word	0x000099f0
        /*0c54*/ 	.word	0x00000000
        /*0c58*/ 	.word	0x00000000
        /*0c5c*/ 	.short	0x010a
        /*0c5e*/ 	.byte	0xff
	.zero		1


	//   ....[185]....
        /*0c60*/ 	.word	0x00009a50
        /*0c64*/ 	.word	0x00000004
        /*0c68*/ 	.word	0x00000248
        /*0c6c*/ 	.short	0x010a
        /*0c6e*/ 	.byte	0xff
	.zero		1


	//   ....[186]....
        /*0c70*/ 	.word	0x00009ab0
        /*0c74*/ 	.word	0x00000004
        /*0c78*/ 	.word	0x00000240
        /*0c7c*/ 	.short	0x010a
        /*0c7e*/ 	.byte	0xff
	.zero		1


	//   ....[187]....
        /*0c80*/ 	.word	0x00009b10
        /*0c84*/ 	.word	0x00000000
        /*0c88*/ 	.word	0x00000240
        /*0c8c*/ 	.short	0x010a
        /*0c8e*/ 	.byte	0xff
	.zero		1


	//   ....[188]....
        /*0c90*/ 	.word	0x00009b70
        /*0c94*/ 	.word	0x00000004
        /*0c98*/ 	.word	0x00000260
        /*0c9c*/ 	.short	0x010a
        /*0c9e*/ 	.byte	0xff
	.zero		1


	//   ....[189]....
        /*0ca0*/ 	.word	0x00009bd0
        /*0ca4*/ 	.word	0x00000000
        /*0ca8*/ 	.word	0x00000000
        /*0cac*/ 	.short	0x010a
        /*0cae*/ 	.byte	0xff
	.zero		1


	//   ....[190]....
        /*0cb0*/ 	.word	0x00009c30
        /*0cb4*/ 	.word	0x00000000
        /*0cb8*/ 	.word	0x00000000
        /*0cbc*/ 	.short	0x010a
        /*0cbe*/ 	.byte	0xff
	.zero		1


	//   ....[191]....
        /*0cc0*/ 	.word	0x00009c90
        /*0cc4*/ 	.word	0x00000000
        /*0cc8*/ 	.word	0x00000000
        /*0ccc*/ 	.short	0x010a
        /*0cce*/ 	.byte	0xff
	.zero		1


	//   ....[192]....
        /*0cd0*/ 	.word	0x00009cf0
        /*0cd4*/ 	.word	0x00000000
        /*0cd8*/ 	.word	0x00000240
        /*0cdc*/ 	.short	0x010a
        /*0cde*/ 	.byte	0xff
	.zero		1


	//   ....[193]....
        /*0ce0*/ 	.word	0x00009d50
        /*0ce4*/ 	.word	0x00000008
        /*0ce8*/ 	.word	0x00000238
        /*0cec*/ 	.short	0x010a
        /*0cee*/ 	.byte	0xff
	.zero		1


	//   ....[194]....
        /*0cf0*/ 	.word	0x00009db0
        /*0cf4*/ 	.word	0x00000008
        /*0cf8*/ 	.word	0x00000228
        /*0cfc*/ 	.short	0x010a
        /*0cfe*/ 	.byte	0xff
	.zero		1


	//   ....[195]....
        /*0d00*/ 	.word	0x00009e10
        /*0d04*/ 	.word	0x00000000
        /*0d08*/ 	.word	0x00000240
        /*0d0c*/ 	.short	0x010a
        /*0d0e*/ 	.byte	0xff
	.zero		1


	//   ....[196]....
        /*0d10*/ 	.word	0x00009e70
        /*0d14*/ 	.word	0x00000003
        /*0d18*/ 	.word	0x00000220
        /*0d1c*/ 	.short	0x010a
        /*0d1e*/ 	.byte	0xff
	.zero		1


	//   ....[197]....
        /*0d20*/ 	.word	0x00009ec0
        /*0d24*/ 	.word	0x00000016
        /*0d28*/ 	.word	0x00000250
        /*0d2c*/ 	.short	0x010a
        /*0d2e*/ 	.byte	0xff
	.zero		1


	//----- nvinfo : EIATTR_NUM_MBARRIERS
	.align		4
.L_47:
        /*0d30*/ 	.byte	0x03, 0x38
        /*0d32*/ 	.short	0x004e


	//----- nvinfo : EIATTR_EXIT_INSTR_OFFSETS
	.align		4
        /*0d34*/ 	.byte	0x04, 0x1c
        /*0d36*/ 	.short	(.L_49 - .L_48)


	//   ....[0]....
.L_48:
        /*0d38*/ 	.word	0x000041e0


	//   ....[1]....
        /*0d3c*/ 	.word	0x00004490


	//   ....[2]....
        /*0d40*/ 	.word	0x000044f0


	//   ....[3]....
        /*0d44*/ 	.word	0x00005190


	//   ....[4]....
        /*0d48*/ 	.word	0x00006200


	//   ....[5]....
        /*0d4c*/ 	.word	0x00006240


	//   ....[6]....
        /*0d50*/ 	.word	0x00008cb0


	//----- nvinfo : EIATTR_MAX_THREADS
	.align		4
.L_49:
        /*0d54*/ 	.byte	0x04, 0x05
        /*0d56*/ 	.short	(.L_51 - .L_50)
.L_50:
        /*0d58*/ 	.word	0x00000100
        /*0d5c*/ 	.word	0x00000001
        /*0d60*/ 	.word	0x00000001


	//----- nvinfo : EIATTR_CRS_STACK_SIZE
	.align		4
.L_51:
        /*0d64*/ 	.byte	0x04, 0x1e
        /*0d66*/ 	.short	(.L_53 - .L_52)
.L_52:
        /*0d68*/ 	.word	0x00000000


	//----- nvinfo : EIATTR_CBANK_PARAM_SIZE
	.align		4
.L_53:
        /*0d6c*/ 	.byte	0x03, 0x19
        /*0d6e*/ 	.short	0x0800


	//----- nvinfo : EIATTR_PARAM_CBANK
	.align		4
        /*0d70*/ 	.byte	0x04, 0x0a
        /*0d72*/ 	.short	(.L_55 - .L_54)
	.align		4
.L_54:
        /*0d74*/ 	.word	index@(.nv.constant0._ZN7cutlass13device_kernelINS_4conv6kernel13ConvUniversalINS1_16ConvProblemShapeILNS1_8OperatorE2ELi2EEENS1_10collective14CollectiveConvINS1_47MainloopSm100TmaUmmaWarpSpecializedImplicitGemmILS5_2ELi34ELi2ELi1ELi2EN4cute5tupleIJNSA_1CILi1EEESD_SD_EEEEENSB_IJNSC_ILi128EEENSB_IJNSC_ILi64EEEEEENSB_IJNSC_ILi32EEEEEEEEENS_12float_e4m3_tESM_NSA_8TiledMMAINSA_8MMA_AtomIJNSA_10MMA_TraitsINSA_19SM100_MMA_F8F6F4_SSEJSM_SM_fSG_SH_NSA_17integral_constantINSA_4UMMA5MajorELST_1EEESU_NSR_INSS_7ScaleInELSV_0EEESW_EEEEEENSA_6LayoutISE_NSB_IJNSC_ILi0EEES10_S10_EEEEENSB_IJNSA_10UnderscoreES13_S13_EEEEENS7_6detail27Sm100ImplicitGemmTileTraitsINSA_13SM90_TMA_LOADENSA_14ComposedLayoutINSA_7SwizzleILi3ELi4ELi3EEENSA_18smem_ptr_flag_bitsILi8EEENSZ_INSB_IJSG_NSC_ILi8EEEEEENSB_IJSD_SG_EEEEEEEvEENS17_INSA_20SM90_TMA_LOAD_IM2COLENS19_INS1A_ILi2ELi4ELi3EEES1D_NSZ_INSB_IJSH_S1E_EEENSB_IJSD_SH_EEEEEEEvEEEENS_8epilogue10collective18CollectiveEpilogueINS1S_23Sm100TmaWarpSpecializedILi1ELi1ELi64ELb0ELb0EEEJSL_NSB_IJNSZ_ISG_SD_EENSZ_ISH_SD_EEEEESM_NSB_IJlNSB_IJSD_llEEES10_EEESM_S21_NS1S_6fusion15FusionCallbacksIS1W_NS22_17LinearCombinationISM_fSM_fLNS_15FloatRoundStyleE2EEESL_S1Z_JEEENSA_5SM1004TMEM4LOAD26SM100_TMEM_LOAD_32dp32b64xES18_NS19_IS1L_S1D_NSZ_INSB_IJS1E_SH_EEENSB_IJSH_SD_EEEEEEENSA_39AutoVectorizingCopyWithAssumedAlignmentILi128EEENSA_14SM90_TMA_STOREES2F_S2H_S2H_EEEvvEEEEvNT_6ParamsE)
        /*0d78*/ 	.short	0x0380
        /*0d7a*/ 	.short	0x0800


	//----- nvinfo : EIATTR_SW_WAR
	.align		4
.L_55:
        /*0d7c*/ 	.byte	0x04, 0x36
        /*0d7e*/ 	.short	(.L_57 - .L_56)
.L_56:
        /*0d80*/ 	.word	0x00000008
.L_57:


//--------------------- .nv.callgraph             --------------------------
	.section	.nv.callgraph,"",@"SHT_CUDA_CALLGRAPH"
	.align	4
	.sectionentsize	8
	.align		4
        /*0000*/ 	.word	0x00000000
	.align		4
        /*0004*/ 	.word	0xffffffff
	.align		4
        /*0008*/ 	.word	index@(_ZN7cutlass13device_kernelINS_4conv6kernel13ConvUniversalINS1_16ConvProblemShapeILNS1_8OperatorE2ELi2EEENS1_10collective14CollectiveConvINS1_47MainloopSm100TmaUmmaWarpSpecializedImplicitGemmILS5_2ELi34ELi2ELi1ELi2EN4cute5tupleIJNSA_1CILi1EEESD_SD_EEEEENSB_IJNSC_ILi128EEENSB_IJNSC_ILi64EEEEEENSB_IJNSC_ILi32EEEEEEEEENS_12float_e4m3_tESM_NSA_8TiledMMAINSA_8MMA_AtomIJNSA_10MMA_TraitsINSA_19SM100_MMA_F8F6F4_SSEJSM_SM_fSG_SH_NSA_17integral_constantINSA_4UMMA5MajorELST_1EEESU_NSR_INSS_7ScaleInELSV_0EEESW_EEEEEENSA_6LayoutISE_NSB_IJNSC_ILi0EEES10_S10_EEEEENSB_IJNSA_10UnderscoreES13_S13_EEEEENS7_6detail27Sm100ImplicitGemmTileTraitsINSA_13SM90_TMA_LOADENSA_14ComposedLayoutINSA_7SwizzleILi3ELi4ELi3EEENSA_18smem_ptr_flag_bitsILi8EEENSZ_INSB_IJSG_NSC_ILi8EEEEEENSB_IJSD_SG_EEEEEEEvEENS17_INSA_20SM90_TMA_LOAD_IM2COLENS19_INS1A_ILi2ELi4ELi3EEES1D_NSZ_INSB_IJSH_S1E_EEENSB_IJSD_SH_EEEEEEEvEEEENS_8epilogue10collective18CollectiveEpilogueINS1S_23Sm100TmaWarpSpecializedILi1ELi1ELi64ELb0ELb0EEEJSL_NSB_IJNSZ_ISG_SD_EENSZ_ISH_SD_EEEEESM_NSB_IJlNSB_IJSD_llEEES10_EEESM_S21_NS1S_6fusion15FusionCallbacksIS1W_NS22_17LinearCombinationISM_fSM_fLNS_15FloatRoundStyleE2EEESL_S1Z_JEEENSA_5SM1004TMEM4LOAD26SM100_TMEM_LOAD_32dp32b64xES18_NS19_IS1L_S1D_NSZ_INSB_IJS1E_SH_EEENSB_IJSH_SD_EEEEEEENSA_39AutoVectorizingCopyWithAssumedAlignmentILi128EEENSA_14SM90_TMA_STOREES2F_S2H_S2H_EEEvvEEEEvNT_6ParamsE)
	.align		4
        /*000c*/ 	.word	index@(__assertfail)
	.align		4
        /*0010*/ 	.word	0x00000000
	.align		4
        /*0014*/ 	.word	0xfffffffe
	.align		4
        /*0018*/ 	.word	0x00000000
	.align		4
        /*001c*/ 	.word	0xfffffffd
	.align		4
        /*0020*/ 	.word	0x00000000
	.align		4
        /*0024*/ 	.word	0xfffffffc


//--------------------- .nv.constant4             --------------------------
	.section	.nv.constant4,"a",@progbits
	.align	8
	.align		8
.nv.constant4:
        /*0000*/ 	.dword	__assertfail
	.align		8
        /*0008*/ 	.dword	__unnamed_1
	.align		8
        /*0010*/ 	.dword	__unnamed_2
	.align		8
        /*0018*/ 	.dword	_ZN39_INTERNAL_296b4bb5_4_k_cu_f7dd8b14_31264cuda3std3__45__cpo5beginE
	.align		8
        /*0020*/ 	.dword	_ZN39_INTERNAL_296b4bb5_4_k_cu_f7dd8b14_31264cuda3std3__45__cpo3endE
	.align		8
        /*0028*/ 	.dword	_ZN39_INTERNAL_296b4bb5_4_k_cu_f7dd8b14_31264cuda3std3__45__cpo6cbeginE
	.align		8
        /*0030*/ 	.dword	_ZN39_INTERNAL_296b4bb5_4_k_cu_f7dd8b14_31264cuda3std3__45__cpo4cendE
	.align		8
        /*0038*/ 	.dword	_ZN39_INTERNAL_296b4bb5_4_k_cu_f7dd8b14_31264cuda3std3__441_GLOBAL__N__296b4bb5_4_k_cu_f7dd8b14_31266ignoreE
	.align		8
        /*0040*/ 	.dword	_ZN39_INTERNAL_296b4bb5_4_k_cu_f7dd8b14_31264cuda3std3__419piecewise_constructE
	.align		8
        /*0048*/ 	.dword	_ZN39_INTERNAL_296b4bb5_4_k_cu_f7dd8b14_31264cuda3std3__48in_placeE
	.align		8
        /*0050*/ 	.dword	_ZN39_INTERNAL_296b4bb5_4_k_cu_f7dd8b14_31264cuda3std6ranges3__45__cpo4swapE
	.align		8
        /*0058*/ 	.dword	_ZN39_INTERNAL_296b4bb5_4_k_cu_f7dd8b14_31264cuda3std6ranges3__45__cpo9iter_moveE
	.align		8
        /*0060*/ 	.dword	_ZN39_INTERNAL_296b4bb5_4_k_cu_f7dd8b14_31264cute7productE
	.align		8
        /*0068*/ 	.dword	_ZN39_INTERNAL_296b4bb5_4_k_cu_f7dd8b14_31264cute1_E
	.align		8
        /*0070*/ 	.dword	$str$27
	.align		8
        /*0078*/ 	.dword	$str$28
	.align		8
        /*0080*/ 	.dword	$str$29
	.align		8
        /*0088*/ 	.dword	$str$30


//--------------------- .text._ZN7cutlass13device_kernelINS_4conv6kernel13ConvUniversalINS1_16ConvProblemShapeILNS1_8OperatorE2ELi2EEENS1_10collective14CollectiveConvINS1_47MainloopSm100TmaUmmaWarpSpecializedImplicitGemmILS5_2ELi34ELi2ELi1ELi2EN4cute5tupleIJNSA_1CILi1EEESD_SD_EEEEENSB_IJNSC_ILi128EEENSB_IJNSC_ILi64EEEEEENSB_IJNSC_ILi32EEEEEEEEENS_12float_e4m3_tESM_NSA_8TiledMMAINSA_8MMA_AtomIJNSA_10MMA_TraitsINSA_19SM100_MMA_F8F6F4_SSEJSM_SM_fSG_SH_NSA_17integral_constantINSA_4UMMA5MajorELST_1EEESU_NSR_INSS_7ScaleInELSV_0EEESW_EEEEEENSA_6LayoutISE_NSB_IJNSC_ILi0EEES10_S10_EEEEENSB_IJNSA_10UnderscoreES13_S13_EEEEENS7_6detail27Sm100ImplicitGemmTileTraitsINSA_13SM90_TMA_LOADENSA_14ComposedLayoutINSA_7SwizzleILi3ELi4ELi3EEENSA_18smem_ptr_flag_bitsILi8EEENSZ_INSB_IJSG_NSC_ILi8EEEEEENSB_IJSD_SG_EEEEEEEvEENS17_INSA_20SM90_TMA_LOAD_IM2COLENS19_INS1A_ILi2ELi4ELi3EEES1D_NSZ_INSB_IJSH_S1E_EEENSB_IJSD_SH_EEEEEEEvEEEENS_8epilogue10collective18CollectiveEpilogueINS1S_23Sm100TmaWarpSpecializedILi1ELi1ELi64ELb0ELb0EEEJSL_NSB_IJNSZ_ISG_SD_EENSZ_ISH_SD_EEEEESM_NSB_IJlNSB_IJSD_llEEES10_EEESM_S21_NS1S_6fusion15FusionCallbacksIS1W_NS22_17LinearCombinationISM_fSM_fLNS_15FloatRoundStyleE2EEESL_S1Z_JEEENSA_5SM1004TMEM4LOAD26SM100_TMEM_LOAD_32dp32b64xES18_NS19_IS1L_S1D_NSZ_INSB_IJS1E_SH_EEENSB_IJSH_SD_EEEEEEENSA_39AutoVectorizingCopyWithAssumedAlignmentILi128EEENSA_14SM90_TMA_STOREES2F_S2H_S2H_EEEvvEEEEvNT_6ParamsE --------------------------
	.section	.text._ZN7cutlass13device_kernelINS_4conv6kernel13ConvUniversalINS1_16ConvProblemShapeILNS1_8OperatorE2ELi2EEENS1_10collective14CollectiveConvINS1_47MainloopSm100TmaUmmaWarpSpecializedImplicitGemmILS5_2ELi34ELi2ELi1ELi2EN4cute5tupleIJNSA_1CILi1EEESD_SD_EEEEENSB_IJNSC_ILi128EEENSB_IJNSC_ILi64EEEEEENSB_IJNSC_ILi32EEEEEEEEENS_12float_e4m3_tESM_NSA_8TiledMMAINSA_8MMA_AtomIJNSA_10MMA_TraitsINSA_19SM100_MMA_F8F6F4_SSEJSM_SM_fSG_SH_NSA_17integral_constantINSA_4UMMA5MajorELST_1EEESU_NSR_INSS_7ScaleInELSV_0EEESW_EEEEEENSA_6LayoutISE_NSB_IJNSC_ILi0EEES10_S10_EEEEENSB_IJNSA_10UnderscoreES13_S13_EEEEENS7_6detail27Sm100ImplicitGemmTileTraitsINSA_13SM90_TMA_LOADENSA_14ComposedLayoutINSA_7SwizzleILi3ELi4ELi3EEENSA_18smem_ptr_flag_bitsILi8EEENSZ_INSB_IJSG_NSC_ILi8EEEEEENSB_IJSD_SG_EEEEEEEvEENS17_INSA_20SM90_TMA_LOAD_IM2COLENS19_INS1A_ILi2ELi4ELi3EEES1D_NSZ_INSB_IJSH_S1E_EEENSB_IJSD_SH_EEEEEEEvEEEENS_8epilogue10collective18CollectiveEpilogueINS1S_23Sm100TmaWarpSpecializedILi1ELi1ELi64ELb0ELb0EEEJSL_NSB_IJNSZ_ISG_SD_EENSZ_ISH_SD_EEEEESM_NSB_IJlNSB_IJSD_llEEES10_EEESM_S21_NS1S_6fusion15FusionCallbacksIS1W_NS22_17LinearCombinationISM_fSM_fLNS_15FloatRoundStyleE2EEESL_S1Z_JEEENSA_5SM1004TMEM4LOAD26SM100_TMEM_LOAD_32dp32b64xES18_NS19_IS1L_S1D_NSZ_INSB_IJS1E_SH_EEENSB_IJSH_SD_EEEEEEENSA_39AutoVectorizingCopyWithAssumedAlignmentILi128EEENSA_14SM90_TMA_STOREES2F_S2H_S2H_EEEvvEEEEvNT_6ParamsE,"ax",@progbits
	.align	128
.text._ZN7cutlass13device_kernelINS_4conv6kernel13ConvUniversalINS1_16ConvProblemShapeILNS1_8OperatorE2ELi2EEENS1_10collective14CollectiveConvINS1_47MainloopSm100TmaUmmaWarpSpecializedImplicitGemmILS5_2ELi34ELi2ELi1ELi2EN4cute5tupleIJNSA_1CILi1EEESD_SD_EEEEENSB_IJNSC_ILi128EEENSB_IJNSC_ILi64EEEEEENSB_IJNSC_ILi32EEEEEEEEENS_12float_e4m3_tESM_NSA_8TiledMMAINSA_8MMA_AtomIJNSA_10MMA_TraitsINSA_19SM100_MMA_F8F6F4_SSEJSM_SM_fSG_SH_NSA_17integral_constantINSA_4UMMA5MajorELST_1EEESU_NSR_INSS_7ScaleInELSV_0EEESW_EEEEEENSA_6LayoutISE_NSB_IJNSC_ILi0EEES10_S10_EEEEENSB_IJNSA_10UnderscoreES13_S13_EEEEENS7_6detail27Sm100ImplicitGemmTileTraitsINSA_13SM90_TMA_LOADENSA_14ComposedLayoutINSA_7SwizzleILi3ELi4ELi3EEENSA_18smem_ptr_flag_bitsILi8EEENSZ_INSB_IJSG_NSC_ILi8EEEEEENSB_IJSD_SG_EEEEEEEvEENS17_INSA_20SM90_TMA_LOAD_IM2COLENS19_INS1A_ILi2ELi4ELi3EEES1D_NSZ_INSB_IJSH_S1E_EEENSB_IJSD_SH_EEEEEEEvEEEENS_8epilogue10collective18CollectiveEpilogueINS1S_23Sm100TmaWarpSpecializedILi1ELi1ELi64ELb0ELb0EEEJSL_NSB_IJNSZ_ISG_SD_EENSZ_ISH_SD_EEEEESM_NSB_IJlNSB_IJSD_llEEES10_EEESM_S21_NS1S_6fusion15FusionCallbacksIS1W_NS22_17LinearCombinationISM_fSM_fLNS_15FloatRoundStyleE2EEESL_S1Z_JEEENSA_5SM1004TMEM4LOAD26SM100_TMEM_LOAD_32dp32b64xES18_NS19_IS1L_S1D_NSZ_INSB_IJS1E_SH_EEENSB_IJSH_SD_EEEEEEENSA_39AutoVectorizingCopyWithAssumedAlignmentILi128EEENSA_14SM90_TMA_STOREES2F_S2H_S2H_EEEvvEEEEvNT_6ParamsE:
        .type           _ZN7cutlass13device_kernelINS_4conv6kernel13ConvUniversalINS1_16ConvProblemShapeILNS1_8OperatorE2ELi2EEENS1_10collective14CollectiveConvINS1_47MainloopSm100TmaUmmaWarpSpecializedImplicitGemmILS5_2ELi34ELi2ELi1ELi2EN4cute5tupleIJNSA_1CILi1EEESD_SD_EEEEENSB_IJNSC_ILi128EEENSB_IJNSC_ILi64EEEEEENSB_IJNSC_ILi32EEEEEEEEENS_12float_e4m3_tESM_NSA_8TiledMMAINSA_8MMA_AtomIJNSA_10MMA_TraitsINSA_19SM100_MMA_F8F6F4_SSEJSM_SM_fSG_SH_NSA_17integral_constantINSA_4UMMA5MajorELST_1EEESU_NSR_INSS_7ScaleInELSV_0EEESW_EEEEEENSA_6LayoutISE_NSB_IJNSC_ILi0EEES10_S10_EEEEENSB_IJNSA_10UnderscoreES13_S13_EEEEENS7_6detail27Sm100ImplicitGemmTileTraitsINSA_13SM90_TMA_LOADENSA_14ComposedLayoutINSA_7SwizzleILi3ELi4ELi3EEENSA_18smem_ptr_flag_bitsILi8EEENSZ_INSB_IJSG_NSC_ILi8EEEEEENSB_IJSD_SG_EEEEEEEvEENS17_INSA_20SM90_TMA_LOAD_IM2COLENS19_INS1A_ILi2ELi4ELi3EEES1D_NSZ_INSB_IJSH_S1E_EEENSB_IJSD_SH_EEEEEEEvEEEENS_8epilogue10collective18CollectiveEpilogueINS1S_23Sm100TmaWarpSpecializedILi1ELi1ELi64ELb0ELb0EEEJSL_NSB_IJNSZ_ISG_SD_EENSZ_ISH_SD_EEEEESM_NSB_IJlNSB_IJSD_llEEES10_EEESM_S21_NS1S_6fusion15FusionCallbacksIS1W_NS22_17LinearCombinationISM_fSM_fLNS_15FloatRoundStyleE2EEESL_S1Z_JEEENSA_5SM1004TMEM4LOAD26SM100_TMEM_LOAD_32dp32b64xES18_NS19_IS1L_S1D_NSZ_INSB_IJS1E_SH_EEENSB_IJSH_SD_EEEEEEENSA_39AutoVectorizingCopyWithAssumedAlignmentILi128EEENSA_14SM90_TMA_STOREES2F_S2H_S2H_EEEvvEEEEvNT_6ParamsE,@function
        .size           _ZN7cutlass13device_kernelINS_4conv6kernel13ConvUniversalINS1_16ConvProblemShapeILNS1_8OperatorE2ELi2EEENS1_10collective14CollectiveConvINS1_47MainloopSm100TmaUmmaWarpSpecializedImplicitGemmILS5_2ELi34ELi2ELi1ELi2EN4cute5tupleIJNSA_1CILi1EEESD_SD_EEEEENSB_IJNSC_ILi128EEENSB_IJNSC_ILi64EEEEEENSB_IJNSC_ILi32EEEEEEEEENS_12float_e4m3_tESM_NSA_8TiledMMAINSA_8MMA_AtomIJNSA_10MMA_TraitsINSA_19SM100_MMA_F8F6F4_SSEJSM_SM_fSG_SH_NSA_17integral_constantINSA_4UMMA5MajorELST_1EEESU_NSR_INSS_7ScaleInELSV_0EEESW_EEEEEENSA_6LayoutISE_NSB_IJNSC_ILi0EEES10_S10_EEEEENSB_IJNSA_10UnderscoreES13_S13_EEEEENS7_6detail27Sm100ImplicitGemmTileTraitsINSA_13SM90_TMA_LOADENSA_14ComposedLayoutINSA_7SwizzleILi3ELi4ELi3EEENSA_18smem_ptr_flag_bitsILi8EEENSZ_INSB_IJSG_NSC_ILi8EEEEEENSB_IJSD_SG_EEEEEEEvEENS17_INSA_20SM90_TMA_LOAD_IM2COLENS19_INS1A_ILi2ELi4ELi3EEES1D_NSZ_INSB_IJSH_S1E_EEENSB_IJSD_SH_EEEEEEEvEEEENS_8epilogue10collective18CollectiveEpilogueINS1S_23Sm100TmaWarpSpecializedILi1ELi1ELi64ELb0ELb0EEEJSL_NSB_IJNSZ_ISG_SD_EENSZ_ISH_SD_EEEEESM_NSB_IJlNSB_IJSD_llEEES10_EEESM_S21_NS1S_6fusion15FusionCallbacksIS1W_NS22_17LinearCombinationISM_fSM_fLNS_15FloatRoundStyleE2EEESL_S1Z_JEEENSA_5SM1004TMEM4LOAD26SM100_TMEM_LOAD_32dp32b64xES18_NS19_IS1L_S1D_NSZ_INSB_IJS1E_SH_EEENSB_IJSH_SD_EEEEEEENSA_39AutoVectorizingCopyWithAssumedAlignmentILi128EEENSA_14SM90_TMA_STOREES2F_S2H_S2H_EEEvvEEEEvNT_6ParamsE,(.L_x_211 - _ZN7cutlass13device_kernelINS_4conv6kernel13ConvUniversalINS1_16ConvProblemShapeILNS1_8OperatorE2ELi2EEENS1_10collective14CollectiveConvINS1_47MainloopSm100TmaUmmaWarpSpecializedImplicitGemmILS5_2ELi34ELi2ELi1ELi2EN4cute5tupleIJNSA_1CILi1EEESD_SD_EEEEENSB_IJNSC_ILi128EEENSB_IJNSC_ILi64EEEEEENSB_IJNSC_ILi32EEEEEEEEENS_12float_e4m3_tESM_NSA_8TiledMMAINSA_8MMA_AtomIJNSA_10MMA_TraitsINSA_19SM100_MMA_F8F6F4_SSEJSM_SM_fSG_SH_NSA_17integral_constantINSA_4UMMA5MajorELST_1EEESU_NSR_INSS_7ScaleInELSV_0EEESW_EEEEEENSA_6LayoutISE_NSB_IJNSC_ILi0EEES10_S10_EEEEENSB_IJNSA_10UnderscoreES13_S13_EEEEENS7_6detail27Sm100ImplicitGemmTileTraitsINSA_13SM90_TMA_LOADENSA_14ComposedLayoutINSA_7SwizzleILi3ELi4ELi3EEENSA_18smem_ptr_flag_bitsILi8EEENSZ_INSB_IJSG_NSC_ILi8EEEEEENSB_IJSD_SG_EEEEEEEvEENS17_INSA_20SM90_TMA_LOAD_IM2COLENS19_INS1A_ILi2ELi4ELi3EEES1D_NSZ_INSB_IJSH_S1E_EEENSB_IJSD_SH_EEEEEEEvEEEENS_8epilogue10collective18CollectiveEpilogueINS1S_23Sm100TmaWarpSpecializedILi1ELi1ELi64ELb0ELb0EEEJSL_NSB_IJNSZ_ISG_SD_EENSZ_ISH_SD_EEEEESM_NSB_IJlNSB_IJSD_llEEES10_EEESM_S21_NS1S_6fusion15FusionCallbacksIS1W_NS22_17LinearCombinationISM_fSM_fLNS_15FloatRoundStyleE2EEESL_S1Z_JEEENSA_5SM1004TMEM4LOAD26SM100_TMEM_LOAD_32dp32b64xES18_NS19_IS1L_S1D_NSZ_INSB_IJS1E_SH_EEENSB_IJSH_SD_EEEEEEENSA_39AutoVectorizingCopyWithAssumedAlignmentILi128EEENSA_14SM90_TMA_STOREES2F_S2H_S2H_EEEvvEEEEvNT_6ParamsE)
        .other          _ZN7cutlass13device_kernelINS_4conv6kernel13ConvUniversalINS1_16ConvProblemShapeILNS1_8OperatorE2ELi2EEENS1_10collective14CollectiveConvINS1_47MainloopSm100TmaUmmaWarpSpecializedImplicitGemmILS5_2ELi34ELi2ELi1ELi2EN4cute5tupleIJNSA_1CILi1EEESD_SD_EEEEENSB_IJNSC_ILi128EEENSB_IJNSC_ILi64EEEEEENSB_IJNSC_ILi32EEEEEEEEENS_12float_e4m3_tESM_NSA_8TiledMMAINSA_8MMA_AtomIJNSA_10MMA_TraitsINSA_19SM100_MMA_F8F6F4_SSEJSM_SM_fSG_SH_NSA_17integral_constantINSA_4UMMA5MajorELST_1EEESU_NSR_INSS_7ScaleInELSV_0EEESW_EEEEEENSA_6LayoutISE_NSB_IJNSC_ILi0EEES10_S10_EEEEENSB_IJNSA_10UnderscoreES13_S13_EEEEENS7_6detail27Sm100ImplicitGemmTileTraitsINSA_13SM90_TMA_LOADENSA_14ComposedLayoutINSA_7SwizzleILi3ELi4ELi3EEENSA_18smem_ptr_flag_bitsILi8EEENSZ_INSB_IJSG_NSC_ILi8EEEEEENSB_IJSD_SG_EEEEEEEvEENS17_INSA_20SM90_TMA_LOAD_IM2COLENS19_INS1A_ILi2ELi4ELi3EEES1D_NSZ_INSB_IJSH_S1E_EEENSB_IJSD_SH_EEEEEEEvEEEENS_8epilogue10collective18CollectiveEpilogueINS1S_23Sm100TmaWarpSpecializedILi1ELi1ELi64ELb0ELb0EEEJSL_NSB_IJNSZ_ISG_SD_EENSZ_ISH_SD_EEEEESM_NSB_IJlNSB_IJSD_llEEES10_EEESM_S21_NS1S_6fusion15FusionCallbacksIS1W_NS22_17LinearCombinationISM_fSM_fLNS_15FloatRoundStyleE2EEESL_S1Z_JEEENSA_5SM1004TMEM4LOAD26SM100_TMEM_LOAD_32dp32b64xES18_NS19_IS1L_S1D_NSZ_INSB_IJS1E_SH_EEENSB_IJSH_SD_EEEEEEENSA_39AutoVectorizingCopyWithAssumedAlignmentILi128EEENSA_14SM90_TMA_STOREES2F_S2H_S2H_EEEvvEEEEvNT_6ParamsE,@"STO_CUDA_ENTRY STV_DEFAULT"
_ZN7cutlass13device_kernelINS_4conv6kernel13ConvUniversalINS1_16ConvProblemShapeILNS1_8OperatorE2ELi2EEENS1_10collective14CollectiveConvINS1_47MainloopSm100TmaUmmaWarpSpecializedImplicitGemmILS5_2ELi34ELi2ELi1ELi2EN4cute5tupleIJNSA_1CILi1EEESD_SD_EEEEENSB_IJNSC_ILi128EEENSB_IJNSC_ILi64EEEEEENSB_IJNSC_ILi32EEEEEEEEENS_12float_e4m3_tESM_NSA_8TiledMMAINSA_8MMA_AtomIJNSA_10MMA_TraitsINSA_19SM100_MMA_F8F6F4_SSEJSM_SM_fSG_SH_NSA_17integral_constantINSA_4UMMA5MajorELST_1EEESU_NSR_INSS_7ScaleInELSV_0EEESW_EEEEEENSA_6LayoutISE_NSB_IJNSC_ILi0EEES10_S10_EEEEENSB_IJNSA_10UnderscoreES13_S13_EEEEENS7_6detail27Sm100ImplicitGemmTileTraitsINSA_13SM90_TMA_LOADENSA_14ComposedLayoutINSA_7SwizzleILi3ELi4ELi3EEENSA_18smem_ptr_flag_bitsILi8EEENSZ_INSB_IJSG_NSC_ILi8EEEEEENSB_IJSD_SG_EEEEEEEvEENS17_INSA_20SM90_TMA_LOAD_IM2COLENS19_INS1A_ILi2ELi4ELi3EEES1D_NSZ_INSB_IJSH_S1E_EEENSB_IJSD_SH_EEEEEEEvEEEENS_8epilogue10collective18CollectiveEpilogueINS1S_23Sm100TmaWarpSpecializedILi1ELi1ELi64ELb0ELb0EEEJSL_NSB_IJNSZ_ISG_SD_EENSZ_ISH_SD_EEEEESM_NSB_IJlNSB_IJSD_llEEES10_EEESM_S21_NS1S_6fusion15FusionCallbacksIS1W_NS22_17LinearCombinationISM_fSM_fLNS_15FloatRoundStyleE2EEESL_S1Z_JEEENSA_5SM1004TMEM4LOAD26SM100_TMEM_LOAD_32dp32b64xES18_NS19_IS1L_S1D_NSZ_INSB_IJS1E_SH_EEENSB_IJSH_SD_EEEEEEENSA_39AutoVectorizingCopyWithAssumedAlignmentILi128EEENSA_14SM90_TMA_STOREES2F_S2H_S2H_EEEvvEEEEvNT_6ParamsE:
[----:B------:R-:W1:Y:S01]  /*0000*/  LDC R1, c[0x0][0x37c] ;  /* 0x0000df00ff017b82 */ /* 0x000e620000000800 */
[----:B------:R-:W2:Y:S07]  /*0010*/  S2R R133, SR_TID.X ;  /* 0x0000000000857919 */ /* 0x000eae0000002100 */
[----:B------:R-:W3:Y:S01]  /*0020*/  LDC.64 R2, c[0x0][0x890] ;  /* 0x00022400ff027b82 */ /* 0x000ee20000000a00 */
[----:B------:R-:W-:Y:S01]  /*0030*/  ELECT P2, URZ, PT ;  /* 0x0000000000ff782f */ /* 0x000fe20003840000 */
[----:B-1----:R-:W-:Y:S01]  /*0040*/  VIADD R1, R1, 0xfffffff8 ;  /* 0xfffffff801017836 */ /* 0x002fe20000000000 */
[----:B------:R-:W-:-:S02]  /*0050*/  PRMT R139, RZ, 0x7610, R139 ;  /* 0x00007610ff8b7816 */ /* 0x000fc4000000008b */
[----:B---3--:R-:W-:-:S04]  /*0060*/  ISETP.NE.U32.AND P0, PT, R2, RZ, PT ;  /* 0x000000ff0200720c */ /* 0x008fc80003f05070 */
[----:B------:R-:W-:Y:S02]  /*0070*/  ISETP.NE.AND.EX P0, PT, R3, RZ, PT, P0 ;  /* 0x000000ff0300720c */ /* 0x000fe40003f05300 */
[----:B--2---:R-:W-:-:S05]  /*0080*/  SHF.R.U32.HI R140, RZ, 0x5, R133 ;  /* 0x00000005ff8c7819 */ /* 0x004fca0000011685 */
[----:B------:R-:W1:Y:S02]  /*0090*/  SHFL.IDX PT, R0, R140, RZ, 0x1f ;  /* 0x00001fff8c007589 */ /* 0x000e6400000e0000 */
[----:B-1----:R-:W-:-:S04]  /*00a0*/  R2UR UR15, R0 ;  /* 0x00000000000f72ca */ /* 0x002fc800000e0000 */
[----:B------:R-:W-:Y:S05]  /*00b0*/  @P0 BRA `(.L_x_0) ;  /* 0x0000000000300947 */ /* 0x000fea0003800000 */
[----:B------:R-:W1:Y:S02]  /*00c0*/  LDCU.64 UR4, c[0x0][0x888] ;  /* 0x00011100ff0477ac */ /* 0x000e640008000a00 */
[----:B-1----:R-:W-:-:S04]  /*00d0*/  UISETP.NE.U32.AND UP0, UPT, UR4, URZ, UPT ;  /* 0x000000ff0400728c */ /* 0x002fc8000bf05070 */
[----:B------:R-:W-:-:S09]  /*00e0*/  UISETP.NE.AND.EX UP0, UPT, UR5, URZ, UPT, UP0 ;  /* 0x000000ff0500728c */ /* 0x000fd2000bf05300 */
[----:B------:R-:W-:Y:S05]  /*00f0*/  BRA.U !UP0, `(.L_x_1) ;  /* 0x0000000108147547 */ /* 0x000fea000b800000 */
[----:B------:R-:W1:Y:S01]  /*0100*/  LDC.64 R4, c[0x0][0x888] ;  /* 0x00022200ff047b82 */ /* 0x000e620000000a00 */
[----:B------:R-:W1:Y:S02]  /*0110*/  LDCU.64 UR4, c[0x0][0x358] ;  /* 0x00006b00ff0477ac */ /* 0x000e640008000a00 */
[----:B-1----:R1:W5:Y:S01]  /*0120*/  LDG.E R71, desc[UR4][R4.64] ;  /* 0x0000000404477981 */ /* 0x002362000c1e1900 */
[----:B------:R-:W-:Y:S01]  /*0130*/  HFMA2 R139, -RZ, RZ, 0, 5.9604644775390625e-08 ;  /* 0x00000001ff8b7431 */ /* 0x000fe200000001ff */
[----:B------:R-:W-:Y:S05]  /*0140*/  BRA `(.L_x_0) ;  /* 0x00000000000c7947 */ /* 0x000fea0003800000 */
.L_x_1:
[----:B------:R-:W1:Y:S01]  /*0150*/  LDCU UR4, c[0x0][0x880] ;  /* 0x00011000ff0477ac */ /* 0x000e620008000800 */
[----:B------:R-:W-:Y:S01]  /*0160*/  HFMA2 R139, -RZ, RZ, 0, 5.9604644775390625e-08 ;  /* 0x00000001ff8b7431 */ /* 0x000fe200000001ff */
[----:B-1----:R-:W-:-:S07]  /*0170*/  MOV R71, UR4 ;  /* 0x0000000400477c02 */ /* 0x002fce0008000f00 */
.L_x_0:
[----:B------:R-:W2:Y:S02]  /*0180*/  LDCU.64 UR4, c[0x0][0x8b0] ;  /* 0x00011600ff0477ac */ /* 0x000ea40008000a00 */
[----:B--2---:R-:W-:-:S04]  /*0190*/  UISETP.NE.U32.AND UP0, UPT, UR4, URZ, UPT ;  /* 0x000000ff0400728c */ /* 0x004fc8000bf05070 */
[----:B------:R-:W-:-:S09]  /*01a0*/  UISETP.NE.AND.EX UP0, UPT, UR5, URZ, UPT, UP0 ;  /* 0x000000ff0500728c */ /* 0x000fd2000bf05300 */
[----:B------:R-:W-:Y:S05]  /*01b0*/  BRA.U UP0, `(.L_x_2) ;  /* 0x0000000100287547 */ /* 0x000fea000b800000 */
[----:B------:R-:W2:Y:S02]  /*01c0*/  LDCU.64 UR4, c[0x0][0x8a8] ;  /* 0x00011500ff0477ac */ /* 0x000ea40008000a00 */
[----:B--2---:R-:W-:-:S04]  /*01d0*/  UISETP.NE.U32.AND UP0, UPT, UR4, URZ, UPT ;  /* 0x000000ff0400728c */ /* 0x004fc8000bf05070 */
[----:B------:R-:W-:-:S09]  /*01e0*/  UISETP.NE.AND.EX UP0, UPT, UR5, URZ, UPT, UP0 ;  /* 0x000000ff0500728c */ /* 0x000fd2000bf05300 */
[----:B------:R-:W-:Y:S05]  /*01f0*/  BRA.U !UP0, `(.L_x_3) ;  /* 0x0000000108107547 */ /* 0x000fea000b800000 */
[----:B-1----:R-:W1:Y:S01]  /*0200*/  LDC.64 R4, c[0x0][0x8a8] ;  /* 0x00022a00ff047b82 */ /* 0x002e620000000a00 */
[----:B------:R-:W1:Y:S02]  /*0210*/  LDCU.64 UR4, c[0x0][0x358] ;  /* 0x00006b00ff0477ac */ /* 0x000e640008000a00 */
[----:B-1----:R2:W5:Y:S01]  /*0220*/  LDG.E R70, desc[UR4][R4.64] ;  /* 0x0000000404467981 */ /* 0x002562000c1e1900 */
[----:B------:R-:W-:Y:S05]  /*0230*/  BRA `(.L_x_2) ;  /* 0x0000000000087947 */ /* 0x000fea0003800000 */
.L_x_3:
[----:B------:R-:W2:Y:S02]  /*0240*/  LDCU UR4, c[0x0][0x8a0] ;  /* 0x00011400ff0477ac */ /* 0x000ea40008000800 */
[----:B--2---:R-:W-:Y:S02]  /*0250*/  MOV R70, UR4 ;  /* 0x0000000400467c02 */ /* 0x004fe40008000f00 */
.L_x_2:
[----:B-12---:R-:W1:Y:S01]  /*0260*/  LDC.64 R4, c[0x0][0x888] ;  /* 0x00022200ff047b82 */ /* 0x006e620000000a00 */
[----:B------:R-:W-:Y:S01]  /*0270*/  IMAD.U32 R0, RZ, RZ, UR15 ;  /* 0x0000000fff007e24 */ /* 0x000fe2000f8e00ff */
[----:B------:R-:W-:Y:S01]  /*0280*/  ISETP.EQ.U32.AND P4, PT, R2, RZ, PT ;  /* 0x000000ff0200720c */ /* 0x000fe20003f82070 */
[----:B------:R-:W-:Y:S03]  /*0290*/  BSSY.RECONVERGENT B0, `(.L_x_4) ;  /* 0x0000012000007945 */ /* 0x000fe60003800200 */
[----:B------:R-:W-:Y:S02]  /*02a0*/  ISETP.NE.OR P1, PT, R0, 0x1, !P2 ;  /* 0x000000010000780c */ /* 0x000fe40005725670 */
[----:B-1----:R-:W-:-:S04]  /*02b0*/  ISETP.NE.U32.AND P0, PT, R4, RZ, PT ;  /* 0x000000ff0400720c */ /* 0x002fc80003f05070 */
[----:B------:R-:W-:-:S13]  /*02c0*/  ISETP.NE.AND.EX P0, PT, R5, RZ, PT, P0 ;  /* 0x000000ff0500720c */ /* 0x000fda0003f05300 */
[----:B------:R-:W-:Y:S01]  /*02d0*/  VOTEU.ANY UP3, P0 ;  /* 0x0000000000ff7886 */ /* 0x000fe20000060100 */
[----:B------:R-:W-:Y:S02]  /*02e0*/  PLOP3.LUT P3, PT, PT, PT, UP3, 0x80, 0x8 ;  /* 0x000000000008781c */ /* 0x000fe40003f6f038 */
[----:B------:R-:W-:Y:S02]  /*02f0*/  ISETP.NE.OR P0, PT, R0, 0x3, !P2 ;  /* 0x000000030000780c */ /* 0x000fe40005705670 */
[----:B------:R-:W-:-:S04]  /*0300*/  ISETP.EQ.OR.EX P5, PT, R3, RZ, !P3, P4 ;  /* 0x000000ff0300720c */ /* 0x000fc80005fa2740 */
[----:B------:R-:W-:Y:S01]  /*0310*/  P2R R141, PR, RZ, 0x20 ;  /* 0x00000020ff8d7803 */ /* 0x000fe20000000000 */
[----:B------:R-:W-:Y:S05]  /*0320*/  @P1 BRA `(.L_x_5) ;  /* 0x0000000000201947 */ /* 0x000fea0003800000 */
[----:B------:R-:W1:Y:S02]  /*0330*/  LDCU.64 UR4, c[0x0][0x348] ;  /* 0x00006900ff0477ac */ /* 0x000e640008000a00 */
[----:B-1----:R-:W-:Y:S02]  /*0340*/  UIADD3 UR6, UP1, UPT, UR4, 0x80, URZ ;  /* 0x0000008004067890 */ /* 0x002fe4000ff3e0ff */
[----:B------:R-:W-:Y:S02]  /*0350*/  UIADD3 UR4, UP0, UPT, UR4, 0x180, URZ ;  /* 0x0000018004047890 */ /* 0x000fe4000ff1e0ff */
[----:B------:R-:W-:Y:S02]  /*0360*/  UIADD3.X UR7, UPT, UPT, URZ, UR5, URZ, UP1, !UPT ;  /* 0x00000005ff077290 */ /* 0x000fe40008ffe4ff */
[----:B------:R-:W-:-:S07]  /*0370*/  UIADD3.X UR5, UPT, UPT, URZ, UR5, URZ, UP0, !UPT ;  /* 0x00000005ff057290 */ /* 0x000fce00087fe4ff */
[----:B------:R1:W-:Y:S02]  /*0380*/  UTMACCTL.PF [UR6] ;  /* 0x00000000060079b9 */ /* 0x0003e40008040000 */
[----:B------:R1:W-:Y:S02]  /*0390*/  UTMACCTL.PF [UR4] ;  /* 0x00000000040079b9 */ /* 0x0003e40008040000 */
[----:B-1----:R-:W-:Y:S01]  /*03a0*/  NOP ;  /* 0x0000000000007918 */ /* 0x002fe20000000000 */
.L_x_5:
[----:B------:R-:W-:Y:S05]  /*03b0*/  BSYNC.RECONVERGENT B0 ;  /* 0x0000000000007941 */ /* 0x000fea0003800200 */
.L_x_4:
[----:B------:R-:W-:Y:S04]  /*03c0*/  BSSY.RECONVERGENT B0, `(.L_x_6) ;  /* 0x000000a000007945 */ /* 0x000fe80003800200 */
        /* <DEDUP_REMOVED lines=9> */
.L_x_7:
[----:B------:R-:W-:Y:S05]  /*0460*/  BSYNC.RECONVERGENT B0 ;  /* 0x0000000000007941 */ /* 0x000fea0003800200 */
.L_x_6:
[----:B------:R-:W-:Y:S01]  /*0470*/  UPLOP3.LUT UP2, UPT, UPT, UPT, UPT, 0x80, 0x8 ;  /* 0x000000000008789c */ /* 0x000fe20003f4f070 */
[----:B------:R-:W-:Y:S10]  /*0480*/  @!P5 BRA `(.L_x_8) ;  /* 0x000000000024d947 */ /* 0x000ff40003800000 */
[----:B------:R-:W-:Y:S01]  /*0490*/  ISETP.NE.U32.AND P1, PT, R2, RZ, PT ;  /* 0x000000ff0200720c */ /* 0x000fe20003f25070 */
[----:B------:R-:W-:Y:S01]  /*04a0*/  USEL UR4, URZ, 0xffffffff, UP3 ;  /* 0xffffffffff047887 */ /* 0x000fe20009800000 */
[----:B-----5:R-:W-:Y:S02]  /*04b0*/  FSETP.NEU.AND P0, PT, R71, RZ, PT ;  /* 0x000000ff4700720b */ /* 0x020fe40003f0d000 */
[----:B------:R-:W-:-:S11]  /*04c0*/  ISETP.NE.AND.EX P1, PT, R3, RZ, PT, P1 ;  /* 0x000000ff0300720c */ /* 0x000fd60003f25310 */
[----:B------:R-:W-:Y:S02]  /*04d0*/  VOTEU.ANY UP0, P0 ;  /* 0x0000000000ff7886 */ /* 0x000fe40000000100 */
[----:B------:R-:W-:-:S05]  /*04e0*/  VOTEU.ANY UP1, P1 ;  /* 0x0000000000ff7886 */ /* 0x000fca0000820100 */
[----:B------:R-:W-:-:S04]  /*04f0*/  @!UP1 USEL UR4, URZ, 0xffffffff, UP0 ;  /* 0xffffffffff049887 */ /* 0x000fc80008000000 */
[----:B------:R-:W-:-:S04]  /*0500*/  ULOP3.LUT UR4, UR4, 0x1, URZ, 0xc0, !UPT ;  /* 0x0000000104047892 */ /* 0x000fc8000f8ec0ff */
[----:B------:R-:W-:-:S11]  /*0510*/  UISETP.NE.U32.AND UP2, UPT, UR4, 0x1, UPT ;  /* 0x000000010400788c */ /* 0x000fd6000bf45070 */
.L_x_8:
[----:B------:R-:W1:Y:S01]  /*0520*/  SHFL.IDX PT, R2, R140, RZ, 0x1f ;  /* 0x00001fff8c027589 */ /* 0x000e6200000e0000 */
[----:B------:R-:W-:-:S04]  /*0530*/  UISETP.NE.AND UP0, UPT, UR15, 0x2, UPT ;  /* 0x000000020f00788c */ /* 0x000fc8000bf05270 */
[----:B------:R-:W-:Y:S01]  /*0540*/  USEL UR49, URZ, 0x1, UP0 ;  /* 0x00000001ff317887 */ /* 0x000fe20008000000 */
[----:B-1----:R-:W-:-:S13]  /*0550*/  ISETP.NE.AND P0, PT, R2, RZ, PT ;  /* 0x000000ff0200720c */ /* 0x002fda0003f05270 */
[----:B------:R-:W-:Y:S05]  /*0560*/  @P0 BRA `(.L_x_9) ;  /* 0x0000000400440947 */ /* 0x000fea0003800000 */
[----:B------:R-:W-:Y:S01]  /*0570*/  ELECT P0, URZ, PT ;  /* 0x0000000000ff782f */ /* 0x000fe20003800000 */
[----:B------:R-:W-:-:S12]  /*0580*/  BSSY.RECONVERGENT B0, `(.L_x_9) ;  /* 0x000004f000007945 */ /* 0x000fd80003800200 */
[----:B------:R-:W-:Y:S05]  /*0590*/  @!P0 BRA `(.L_x_10) ;  /* 0x0000000400348947 */ /* 0x000fea0003800000 */
[----:B------:R-:W1:Y:S01]  /*05a0*/  S2UR UR4, SR_CgaCtaId ;  /* 0x00000000000479c3 */ /* 0x000e620000008800 */
[----:B------:R-:W-:Y:S01]  /*05b0*/  UMOV UR5, 0x400 ;  /* 0x0000040000057882 */ /* 0x000fe20000000000 */
[----:B------:R-:W-:Y:S02]  /*05c0*/  UMOV UR6, 0x1 ;  /* 0x0000000100067882 */ /* 0x000fe40000000000 */
[----:B------:R-:W-:-:S04]  /*05d0*/  UIADD3 UR6, UPT, UPT, -UR6, 0x100000, URZ ;  /* 0x0010000006067890 */ /* 0x000fc8000fffe1ff */
[----:B------:R-:W-:Y:S02]  /*05e0*/  USHF.L.U32 UR7, UR6, 0xb, URZ ;  /* 0x0000000b06077899 */ /* 0x000fe400080006ff */
[----:B------:R-:W-:Y:S02]  /*05f0*/  USHF.L.U32 UR6, UR6, 0x1, URZ ;  /* 0x0000000106067899 */ /* 0x000fe400080006ff */
[----:B-1----:R-:W-:Y:S01]  /*0600*/  ULEA UR4, UR4, UR5, 0x18 ;  /* 0x0000000504047291 */ /* 0x002fe2000f8ec0ff */
[----:B------:R-:W1:Y:S11]  /*0610*/  FENCE.VIEW.ASYNC.S ;  /* 0x00000000000073c6 */ /* 0x000e760000000000 */
[----:B-1----:R1:W2:Y:S01]  /*0620*/  SYNCS.EXCH.64 URZ, [UR4], UR6 ;  /* 0x0000000604ff75b2 */ /* 0x0022a20008000100 */
[----:B------:R1:W3:Y:S01]  /*0630*/  SYNCS.EXCH.64 URZ, [UR4+0x110], UR6 ;  /* 0x0001100604ff75b2 */ /* 0x0002e20008000100 */
[----:B------:R1:W4:Y:S01]  /*0640*/  SYNCS.EXCH.64 URZ, [UR4+0x8], UR6 ;  /* 0x0000080604ff75b2 */ /* 0x0003220008000100 */
[----:B------:R1:W1:Y:S01]  /*0650*/  SYNCS.EXCH.64 URZ, [UR4+0x118], UR6 ;  /* 0x0001180604ff75b2 */ /* 0x0002620008000100 */
        /* <DEDUP_REMOVED lines=64> */
[----:B--234-:R-:W-:Y:S01]  /*0a60*/  NOP ;  /* 0x0000000000007918 */ /* 0x01cfe20000000000 */
.L_x_10:
[----:B-1----:R-:W-:Y:S05]  /*0a70*/  BSYNC.RECONVERGENT B0 ;  /* 0x0000000000007941 */ /* 0x002fea0003800200 */
.L_x_9:
[----:B------:R-:W1:Y:S01]  /*0a80*/  SHFL.IDX PT, R2, R140, RZ, 0x1f ;  /* 0x00001fff8c027589 */ /* 0x000e6200000e0000 */
[----:B------:R-:W-:Y:S01]  /*0a90*/  NOP ;  /* 0x0000000000007918 */ /* 0x000fe20000000000 */
[----:B-1----:R-:W-:-:S13]  /*0aa0*/  ISETP.NE.AND P0, PT, R2, 0x1, PT ;  /* 0x000000010200780c */ /* 0x002fda0003f05270 */
[----:B------:R-:W-:Y:S05]  /*0ab0*/  @P0 BRA `(.L_x_11) ;  /* 0x0000000000400947 */ /* 0x000fea0003800000 */
[----:B------:R-:W1:Y:S01]  /*0ac0*/  S2UR UR4, SR_CgaCtaId ;  /* 0x00000000000479c3 */ /* 0x000e620000008800 */
[----:B------:R-:W-:Y:S01]  /*0ad0*/  UMOV UR5, 0x400 ;  /* 0x0000040000057882 */ /* 0x000fe20000000000 */
[----:B------:R-:W-:Y:S01]  /*0ae0*/  UMOV UR8, 0x20 ;  /* 0x0000002000087882 */ /* 0x000fe20000000000 */
[----:B------:R-:W-:Y:S01]  /*0af0*/  UMOV UR6, 0x80 ;  /* 0x0000008000067882 */ /* 0x000fe20000000000 */
[----:B------:R-:W-:-:S04]  /*0b00*/  UIADD3 UR8, UPT, UPT, -UR8, 0x100000, URZ ;  /* 0x0010000008087890 */ /* 0x000fc8000fffe1ff */
[----:B------:R-:W-:Y:S02]  /*0b10*/  USHF.L.U32 UR9, UR8, 0xb, URZ ;  /* 0x0000000b08097899 */ /* 0x000fe400080006ff */
[----:B------:R-:W-:Y:S02]  /*0b20*/  USHF.L.U32 UR8, UR8, 0x1, URZ ;  /* 0x0000000108087899 */ /* 0x000fe400080006ff */
[----:B------:R-:W-:-:S04]  /*0b30*/  UIADD3 UR6, UPT, UPT, -UR6, 0x100000, URZ ;  /* 0x0010000006067890 */ /* 0x000fc8000fffe1ff */
[----:B------:R-:W-:Y:S02]  /*0b40*/  USHF.L.U32 UR7, UR6, 0xb, URZ ;  /* 0x0000000b06077899 */ /* 0x000fe400080006ff */
[----:B------:R-:W-:Y:S01]  /*0b50*/  USHF.L.U32 UR6, UR6, 0x1, URZ ;  /* 0x0000000106067899 */ /* 0x000fe200080006ff */
[----:B------:R-:W-:Y:S01]  /*0b60*/  ELECT P0, URZ, PT ;  /* 0x0000000000ff782f */ /* 0x000fe20003800000 */
[----:B-1----:R-:W-:Y:S01]  /*0b70*/  ULEA UR4, UR4, UR5, 0x18 ;  /* 0x0000000504047291 */ /* 0x002fe2000f8ec0ff */
[----:B------:R-:W1:Y:S11]  /*0b80*/  FENCE.VIEW.ASYNC.S ;  /* 0x00000000000073c6 */ /* 0x000e760000000000 */
[----:B-1----:R1:W2:Y:S01]  /*0b90*/  SYNCS.EXCH.64 URZ, [UR4+0x220], UR8 ;  /* 0x0002200804ff75b2 */ /* 0x0022a20008000100 */
[----:B------:R1:W3:Y:S01]  /*0ba0*/  SYNCS.EXCH.64 URZ, [UR4+0x228], UR6 ;  /* 0x0002280604ff75b2 */ /* 0x0002e20008000100 */
[----:B------:R-:W-:Y:S01]  /*0bb0*/  NOP ;  /* 0x0000000000007918 */ /* 0x000fe20000000000 */
.L_x_11:
[----:B------:R-:W4:Y:S01]  /*0bc0*/  SHFL.IDX PT, R2, R140, RZ, 0x1f ;  /* 0x00001fff8c027589 */ /* 0x000f2200000e0000 */
[----:B------:R-:W-:Y:S01]  /*0bd0*/  NOP ;  /* 0x0000000000007918 */ /* 0x000fe20000000000 */
[----:B----4-:R-:W-:-:S13]  /*0be0*/  ISETP.NE.AND P0, PT, R2, 0x3, PT ;  /* 0x000000030200780c */ /* 0x010fda0003f05270 */
[----:B------:R-:W-:Y:S05]  /*0bf0*/  @P0 BRA `(.L_x_12) ;  /* 0x0000000000300947 */ /* 0x000fea0003800000 */
[----:B-1----:R-:W1:Y:S01]  /*0c00*/  S2UR UR4, SR_CgaCtaId ;  /* 0x00000000000479c3 */ /* 0x002e620000008800 */
[----:B------:R-:W-:Y:S01]  /*0c10*/  UMOV UR6, 0x400 ;  /* 0x0000040000067882 */ /* 0x000fe20000000000 */
[----:B------:R-:W-:Y:S01]  /*0c20*/  UMOV UR5, 0x20 ;  /* 0x0000002000057882 */ /* 0x000fe20000000000 */
[----:B------:R-:W-:Y:S01]  /*0c30*/  ELECT P0, URZ, PT ;  /* 0x0000000000ff782f */ /* 0x000fe20003800000 */
[----:B-1----:R-:W-:Y:S02]  /*0c40*/  ULEA UR6, UR4, UR6, 0x18 ;  /* 0x0000000604067291 */ /* 0x002fe4000f8ec0ff */
[----:B------:R-:W-:-:S04]  /*0c50*/  UIADD3 UR4, UPT, UPT, -UR5, 0x100000, URZ ;  /* 0x0010000005047890 */ /* 0x000fc8000fffe1ff */
[----:B------:R-:W-:Y:S02]  /*0c60*/  USHF.L.U32 UR5, UR4, 0xb, URZ ;  /* 0x0000000b04057899 */ /* 0x000fe400080006ff */
[----:B------:R-:W-:Y:S01]  /*0c70*/  USHF.L.U32 UR4, UR4, 0x1, URZ ;  /* 0x0000000104047899 */ /* 0x000fe200080006ff */
[----:B------:R-:W1:Y:S11]  /*0c80*/  FENCE.VIEW.ASYNC.S ;  /* 0x00000000000073c6 */ /* 0x000e760000000000 */
[----:B-1----:R4:W1:Y:S01]  /*0c90*/  SYNCS.EXCH.64 URZ, [UR6+0x230], UR4 ;  /* 0x0002300406ff75b2 */ /* 0x0028620008000100 */
[----:B------:R4:W1:Y:S02]  /*0ca0*/  SYNCS.EXCH.64 URZ, [UR6+0x238], UR4 ;  /* 0x0002380406ff75b2 */ /* 0x0008640008000100 */
[----:B----4-:R-:W-:Y:S01]  /*0cb0*/  NOP ;  /* 0x0000000000007918 */ /* 0x010fe20000000000 */
.L_x_12:
[----:B------:R-:W4:Y:S01]  /*0cc0*/  SHFL.IDX PT, R2, R140, RZ, 0x1f ;  /* 0x00001fff8c027589 */ /* 0x000f2200000e0000 */
[----:B------:R-:W-:Y:S01]  /*0cd0*/  NOP ;  /* 0x0000000000007918 */ /* 0x000fe20000000000 */
[----:B----4-:R-:W-:-:S13]  /*0ce0*/  ISETP.NE.AND P0, PT, R2, 0x4, PT ;  /* 0x000000040200780c */ /* 0x010fda0003f05270 */
[----:B------:R-:W-:Y:S05]  /*0cf0*/  @P0 BRA `(.L_x_13) ;  /* 0x0000000000440947 */ /* 0x000fea0003800000 */
[----:B-1----:R-:W1:Y:S01]  /*0d00*/  S2UR UR6, SR_CgaCtaId ;  /* 0x00000000000679c3 */ /* 0x002e620000008800 */
[----:B------:R-:W-:Y:S01]  /*0d10*/  UMOV UR4, 0x100 ;  /* 0x0000010000047882 */ /* 0x000fe20000000000 */
[----:B------:R-:W-:Y:S01]  /*0d20*/  UMOV UR5, 0x400 ;  /* 0x0000040000057882 */ /* 0x000fe20000000000 */
[----:B------:R-:W-:Y:S01]  /*0d30*/  USEL UR4, UR4, 0xe0, UP2 ;  /* 0x000000e004047887 */ /* 0x000fe20009000000 */
[----:B------:R-:W-:Y:S01]  /*0d40*/  UMOV UR8, 0x1 ;  /* 0x0000000100087882 */ /* 0x000fe20000000000 */
[----:B------:R-:W-:Y:S01]  /*0d50*/  ELECT P0, URZ, PT ;  /* 0x0000000000ff782f */ /* 0x000fe20003800000 */
[----:B------:R-:W-:-:S04]  /*0d60*/  UIADD3 UR8, UPT, UPT, -UR8, 0x100000, URZ ;  /* 0x0010000008087890 */ /* 0x000fc8000fffe1ff */
[----:B------:R-:W-:Y:S02]  /*0d70*/  USHF.L.U32 UR9, UR8, 0xb, URZ ;  /* 0x0000000b08097899 */ /* 0x000fe400080006ff */
[----:B------:R-:W-:Y:S02]  /*0d80*/  USHF.L.U32 UR8, UR8, 0x1, URZ ;  /* 0x0000000108087899 */ /* 0x000fe400080006ff */
[----:B-1----:R-:W-:Y:S02]  /*0d90*/  ULEA UR6, UR6, UR5, 0x18 ;  /* 0x0000000506067291 */ /* 0x002fe4000f8ec0ff */
[----:B------:R-:W-:-:S04]  /*0da0*/  UIADD3 UR4, UPT, UPT, -UR4, 0x100000, URZ ;  /* 0x0010000004047890 */ /* 0x000fc8000fffe1ff */
[----:B------:R-:W-:Y:S02]  /*0db0*/  USHF.L.U32 UR5, UR4, 0xb, URZ ;  /* 0x0000000b04057899 */ /* 0x000fe400080006ff */
[----:B------:R-:W-:Y:S01]  /*0dc0*/  USHF.L.U32 UR4, UR4, 0x1, URZ ;  /* 0x0000000104047899 */ /* 0x000fe200080006ff */
[----:B------:R-:W1:Y:S03]  /*0dd0*/  FENCE.VIEW.ASYNC.S ;  /* 0x00000000000073c6 */ /* 0x000e660000000000 */
[----:B-1----:R4:W1:Y:S08]  /*0de0*/  SYNCS.EXCH.64 URZ, [UR6+0x240], UR8 ;  /* 0x0002400806ff75b2 */ /* 0x0028700008000100 */
[----:B------:R4:W1:Y:S02]  /*0df0*/  SYNCS.EXCH.64 URZ, [UR6+0x248], UR4 ;  /* 0x0002480406ff75b2 */ /* 0x0008640008000100 */
[----:B----4-:R-:W-:Y:S01]  /*0e00*/  NOP ;  /* 0x0000000000007918 */ /* 0x010fe20000000000 */
.L_x_13:
[----:B------:R-:W4:Y:S01]  /*0e10*/  SHFL.IDX PT, R2, R140, RZ, 0x1f ;  /* 0x00001fff8c027589 */ /* 0x000f2200000e0000 */
[----:B------:R-:W1:Y:S01]  /*0e20*/  S2UR UR47, SR_CTAID.X ;  /* 0x00000000002f79c3 */ /* 0x000e620000002500 */
[----:B------:R-:W-:-:S07]  /*0e30*/  NOP ;  /* 0x0000000000007918 */ /* 0x000fce0000000000 */
[----:B------:R-:W1:Y:S01]  /*0e40*/  S2UR UR26, SR_CTAID.Y ;  /* 0x00000000001a79c3 */ /* 0x000e620000002600 */
[----:B----4-:R-:W-:-:S13]  /*0e50*/  ISETP.NE.AND P0, PT, R2, 0x5, PT ;  /* 0x000000050200780c */ /* 0x010fda0003f05270 */
[----:B-1----:R-:W-:Y:S05]  /*0e60*/  @P0 BRA `(.L_x_14) ;  /* 0x0000000000480947 */ /* 0x002fea0003800000 */
        /* <DEDUP_REMOVED lines=13> */
[----:B-1----:R1:W4:Y:S01]  /*0f40*/  SYNCS.EXCH.64 URZ, [UR4+0x250], UR8 ;  /* 0x0002500804ff75b2 */ /* 0x0023220008000100 */
[----:B------:R1:W1:Y:S01]  /*0f50*/  SYNCS.EXCH.64 URZ, [UR4+0x260], UR6 ;  /* 0x0002600604ff75b2 */ /* 0x0002620008000100 */
[----:B------:R1:W1:Y:S01]  /*0f60*/  SYNCS.EXCH.64 URZ, [UR4+0x258], UR8 ;  /* 0x0002580804ff75b2 */ /* 0x0002620008000100 */
[----:B------:R1:W1:Y:S01]  /*0f70*/  SYNCS.EXCH.64 URZ, [UR4+0x268], UR6 ;  /* 0x0002680604ff75b2 */ /* 0x0002620008000100 */
[----:B------:R-:W-:Y:S01]  /*0f80*/  NOP ;  /* 0x0000000000007918 */ /* 0x000fe20000000000 */
.L_x_14:
[----:B------:R-:W-:-:S05]  /*0f90*/  CS2R.32 R132, SR_CgaSize ;  /* 0x0000000000847805 */ /* 0x000fca0000008a00 */
[----:B------:R-:W-:-:S05]  /*0fa0*/  IMAD R132, R132, -0xa0, RZ ;  /* 0xffffff6084847824 */ /* 0x000fca00078e02ff */
[----:B------:R-:W-:-:S14]  /*0fb0*/  R2UR UR5, R132 ;  /* 0x00000000840572ca */ /* 0x000fdc00000e0000 */
[----:B------:R-:W2:Y:S01]  /*0fc0*/  LDCU UR5, c[0x0][UR5+0x2b0] ;  /* 0x00005600050577ac */ /* 0x000ea20008000800 */
[----:B------:R-:W-:Y:S02]  /*0fd0*/  I2FP.F32.U32 R132, UR47 ;  /* 0x0000002f00847c45 */ /* 0x000fe40008201000 */
[----:B------:R-:W-:-:S05]  /*0fe0*/  CS2R.32 R3, SR_CgaSize ;  /* 0x0000000000037805 */ /* 0x000fca0000008a00 */
[----:B------:R-:W-:-:S06]  /*0ff0*/  IMAD R3, R3, -0xa0, RZ ;  /* 0xffffff6003037824 */ /* 0x000fcc00078e02ff */
[----:B------:R-:W3:Y:S01]  /*1000*/  LDC R3, c[0x0][R3+0x2a0] ;  /* 0x0000a80003037b82 */ /* 0x000ee20000000800 */
[----:B------:R-:W-:Y:S02]  /*1010*/  I2FP.F32.U32 R131, UR26 ;  /* 0x0000001a00837c45 */ /* 0x000fe40008201000 */
[----:B------:R-:W-:-:S05]  /*1020*/  CS2R.32 R16, SR_CgaSize ;  /* 0x0000000000107805 */ /* 0x000fca0000008a00 */
[----:B------:R-:W-:-:S05]  /*1030*/  IMAD R16, R16, -0xa0, RZ ;  /* 0xffffff6010107824 */ /* 0x000fca00078e02ff */
[----:B-1----:R-:W-:-:S14]  /*1040*/  R2UR UR4, R16 ;  /* 0x00000000100472ca */ /* 0x002fdc00000e0000 */
[----:B------:R-:W1:Y:S01]  /*1050*/  LDCU UR4, c[0x0][UR4+0x2b4] ;  /* 0x00005680040477ac */ /* 0x000e620008000800 */
[----:B------:R-:W-:Y:S01]  /*1060*/  NOP ;  /* 0x0000000000007918 */ /* 0x000fe20000000000 */
[----:B------:R-:W3:Y:S01]  /*1070*/  S2R R16, SR_CTAID.Z ;  /* 0x0000000000107919 */ /* 0x000ee20000002700 */
[----:B------:R-:W4:Y:S01]  /*1080*/  LDCU UR18, c[0x0][0xb24] ;  /* 0x00016480ff1277ac */ /* 0x000f220008000800 */
[----:B------:R-:W-:-:S05]  /*1090*/  CS2R.32 R2, SR_CgaSize ;  /* 0x0000000000027805 */ /* 0x000fca0000008a00 */
[----:B------:R-:W-:-:S06]  /*10a0*/  IMAD R2, R2, -0xa0, RZ ;  /* 0xffffff6002027824 */ /* 0x000fcc00078e02ff */
[----:B------:R-:W3:Y:S01]  /*10b0*/  LDC R2, c[0x0][R2+0x2a4] ;  /* 0x0000a90002027b82 */ /* 0x000ee20000000800 */
[----:B--2---:R-:W-:Y:S01]  /*10c0*/  FMUL R132, R132, UR5 ;  /* 0x0000000584847c20 */ /* 0x004fe20008400000 */
[----:B-1----:R-:W-:-:S05]  /*10d0*/  FMUL R131, R131, UR4 ;  /* 0x0000000483837c20 */ /* 0x002fca0008400000 */
[----:B------:R-:W1:Y:S01]  /*10e0*/  F2I.U32.TRUNC.NTZ R132, R132 ;  /* 0x0000008400847305 */ /* 0x000e62000020f000 */
[----:B----4-:R-:W-:-:S07]  /*10f0*/  UISETP.GE.AND UP0, UPT, UR18, 0x1, UPT ;  /* 0x000000011200788c */ /* 0x010fce000bf06270 */
[----:B------:R-:W2:Y:S01]  /*1100*/  F2I.U32.TRUNC.NTZ R131, R131 ;  /* 0x0000008300837305 */ /* 0x000ea2000020f000 */
[----:B-1----:R-:W-:-:S05]  /*1110*/  IADD3 R132, PT, PT, -R132, RZ, RZ ;  /* 0x000000ff84847210 */ /* 0x002fca0007ffe1ff */
[----:B---3--:R-:W-:Y:S01]  /*1120*/  IMAD R132, R3, R132, UR47 ;  /* 0x0000002f03847e24 */ /* 0x008fe2000f8e0284 */
[----:B--2---:R-:W-:-:S05]  /*1130*/  IADD3 R131, PT, PT, -R131, RZ, RZ ;  /* 0x000000ff83837210 */ /* 0x004fca0007ffe1ff */
[----:B------:R-:W-:Y:S01]  /*1140*/  IMAD R131, R2, R131, UR26 ;  /* 0x0000001a02837e24 */ /* 0x000fe2000f8e0283 */
[----:B------:R-:W-:Y:S06]  /*1150*/  BAR.SYNC.DEFER_BLOCKING 0x0 ;  /* 0x0000000000007b1d */ /* 0x000fec0000010000 */
[----:B------:R-:W-:Y:S05]  /*1160*/  BRA.U !UP0, `(.L_x_15) ;  /* 0x0000000108d07547 */ /* 0x000fea000b800000 */
[----:B------:R-:W1:Y:S01]  /*1170*/  LDCU.128 UR20, c[0x0][0xb10] ;  /* 0x00016200ff1477ac */ /* 0x000e620008000c00 */
[----:B------:R-:W2:Y:S01]  /*1180*/  LDCU UR14, c[0x0][0x370] ;  /* 0x00006e00ff0e77ac */ /* 0x000ea20008000800 */
[----:B------:R-:W3:Y:S01]  /*1190*/  LDCU UR8, c[0x0][0x374] ;  /* 0x00006e80ff0877ac */ /* 0x000ee20008000800 */
[----:B------:R-:W4:Y:S01]  /*11a0*/  LDCU UR19, c[0x0][0xb0c] ;  /* 0x00016180ff1377ac */ /* 0x000f220008000800 */
[----:B------:R-:W4:Y:S01]  /*11b0*/  LDCU UR9, c[0x0][0xb20] ;  /* 0x00016400ff0977ac */ /* 0x000f220008000800 */
[----:B------:R-:W4:Y:S01]  /*11c0*/  LDCU.64 UR16, c[0x0][0xb28] ;  /* 0x00016500ff1077ac */ /* 0x000f220008000a00 */
[----:B-1----:R-:W-:Y:S02]  /*11d0*/  UISETP.NE.AND UP0, UPT, UR22, 0x1, UPT ;  /* 0x000000011600788c */ /* 0x002fe4000bf05270 */
[----:B---3--:R-:W-:Y:S02]  /*11e0*/  UIMAD.WIDE.U32 UR4, UR8, UR23, URZ ;  /* 0x00000017080472a5 */ /* 0x008fe4000f8e00ff */
[----:B--2---:R-:W-:-:S02]  /*11f0*/  UIMAD.WIDE.U32 UR6, UR14, UR20, URZ ;  /* 0x000000140e0672a5 */ /* 0x004fc4000f8e00ff */
[----:B----4-:R-:W-:Y:S02]  /*1200*/  UISETP.NE.AND UP1, UPT, UR19, 0x1, UPT ;  /* 0x000000011300788c */ /* 0x010fe4000bf25270 */
[----:B------:R-:W-:Y:S01]  /*1210*/  UIMAD.WIDE.U32 UR10, UR26, UR23, URZ ;  /* 0x000000171a0a72a5 */ /* 0x000fe2000f8e00ff */
[----:B------:R-:W-:Y:S01]  /*1220*/  UMOV UR4, UR5 ;  /* 0x0000000500047c82 */ /* 0x000fe20008000000 */
[----:B------:R-:W-:Y:S02]  /*1230*/  UISETP.NE.AND UP4, UPT, UR18, 0x1, UPT ;  /* 0x000000011200788c */ /* 0x000fe4000bf85270 */
[----:B------:R-:W-:-:S03]  /*1240*/  @UP0 USHF.R.U32.HI UR8, URZ, UR9, UR4 ;  /* 0x00000009ff080299 */ /* 0x000fc60008011604 */
[----:B------:R-:W-:Y:S01]  /*1250*/  UMOV UR6, UR11 ;  /* 0x0000000b00067c82 */ /* 0x000fe20008000000 */
[----:B------:R-:W-:Y:S01]  /*1260*/  UMOV UR4, UR7 ;  /* 0x0000000700047c82 */ /* 0x000fe20008000000 */
[----:B------:R-:W-:Y:S02]  /*1270*/  UIMAD.WIDE.U32 UR12, UR47, UR20, URZ ;  /* 0x000000142f0c72a5 */ /* 0x000fe4000f8e00ff */
[----:B------:R-:W-:Y:S02]  /*1280*/  @UP1 USHF.R.U32.HI UR14, URZ, UR21, UR4 ;  /* 0x00000015ff0e1299 */ /* 0x000fe40008011604 */
[----:B------:R-:W-:Y:S02]  /*1290*/  UIMAD.WIDE.U32 UR4, UR8, UR16, URZ ;  /* 0x00000010080472a5 */ /* 0x000fe4000f8e00ff */
[----:B------:R-:W-:Y:S02]  /*12a0*/  USHF.R.U32.HI UR10, URZ, UR9, UR6 ;  /* 0x00000009ff0a7299 */ /* 0x000fe40008011606 */
[----:B------:R-:W-:Y:S01]  /*12b0*/  UIMAD.WIDE.U32 UR6, UR14, UR16, URZ ;  /* 0x000000100e0672a5 */ /* 0x000fe2000f8e00ff */
[----:B------:R-:W-:-:S02]  /*12c0*/  UMOV UR9, UR13 ;  /* 0x0000000d00097c82 */ /* 0x000fc40008000000 */
[----:B------:R-:W-:Y:S01]  /*12d0*/  UMOV UR4, UR5 ;  /* 0x0000000500047c82 */ /* 0x000fe20008000000 */
[----:B------:R-:W-:Y:S02]  /*12e0*/  USHF.R.U32.HI UR9, URZ, UR21, UR9 ;  /* 0x00000015ff097299 */ /* 0x000fe40008011609 */
[----:B------:R-:W-:Y:S01]  /*12f0*/  @UP4 USHF.R.U32.HI UR8, URZ, UR17, UR4 ;  /* 0x00000011ff084299 */ /* 0x000fe20008011604 */
[----:B------:R-:W-:Y:S01]  /*1300*/  UMOV UR5, UR7 ;  /* 0x0000000700057c82 */ /* 0x000fe20008000000 */
[----:B------:R-:W-:Y:S02]  /*1310*/  USEL UR4, UR26, UR10, !UP0 ;  /* 0x0000000a1a047287 */ /* 0x000fe4000c000000 */
[----:B------:R-:W-:Y:S02]  /*1320*/  @UP4 USHF.R.U32.HI UR14, URZ, UR17, UR5 ;  /* 0x00000011ff0e4299 */ /* 0x000fe40008011605 */
[----:B------:R-:W-:Y:S02]  /*1330*/  UIMAD UR8, UR8, UR18, URZ ;  /* 0x00000012080872a4 */ /* 0x000fe4000f8e02ff */
[----:B------:R-:W-:-:S02]  /*1340*/  USEL UR5, UR47, UR9, !UP1 ;  /* 0x000000092f057287 */ /* 0x000fc4000c800000 */
[----:B------:R-:W-:Y:S02]  /*1350*/  UIMAD UR9, UR14, UR18, URZ ;  /* 0x000000120e0972a4 */ /* 0x000fe4000f8e02ff */
[----:B------:R-:W-:Y:S02]  /*1360*/  UISETP.GE.AND UP0, UPT, UR4, UR8, UPT ;  /* 0x000000080400728c */ /* 0x000fe4000bf06270 */
[----:B------:R-:W-:Y:S02]  /*1370*/  UIMAD.WIDE.U32 UR6, UR4, UR16, URZ ;  /* 0x00000010040672a5 */ /* 0x000fe4000f8e00ff */
[----:B------:R-:W-:Y:S02]  /*1380*/  UISETP.GE.OR UP0, UPT, UR5, UR9, UP0 ;  /* 0x000000090500728c */ /* 0x000fe40008706670 */
[----:B------:R-:W-:Y:S02]  /*1390*/  UIMAD.WIDE.U32 UR8, UR5, UR16, URZ ;  /* 0x00000010050872a5 */ /* 0x000fe4000f8e00ff */
[----:B------:R-:W-:-:S02]  /*13a0*/  USHF.R.U32.HI UR7, URZ, UR17, UR7 ;  /* 0x00000011ff077299 */ /* 0x000fc40008011607 */
[----:B------:R-:W-:Y:S02]  /*13b0*/  UIADD3 UR10, UPT, UPT, -UR4, URZ, URZ ;  /* 0x000000ff040a7290 */ /* 0x000fe4000fffe1ff */
[----:B------:R-:W-:Y:S02]  /*13c0*/  USEL UR7, UR4, UR7, !UP4 ;  /* 0x0000000704077287 */ /* 0x000fe4000e000000 */
[----:B------:R-:W-:Y:S01]  /*13d0*/  UIMAD UR10, UR22, UR10, UR26 ;  /* 0x0000000a160a72a4 */ /* 0x000fe2000f8e021a */
[----:B------:R-:W-:Y:S01]  /*13e0*/  @!UP0 UMOV UR6, UR9 ;  /* 0x0000000900068c82 */ /* 0x000fe20008000000 */
[----:B------:R-:W-:Y:S02]  /*13f0*/  UIADD3 UR8, UPT, UPT, -UR7, URZ, URZ ;  /* 0x000000ff07087290 */ /* 0x000fe4000fffe1ff */
[----:B------:R-:W-:Y:S02]  /*1400*/  @!UP0 USHF.R.U32.HI UR6, URZ, UR17, UR6 ;  /* 0x00000011ff068299 */ /* 0x000fe40008011606 */
[----:B------:R-:W-:-:S02]  /*1410*/  UIMAD UR8, UR18, UR8, UR4 ;  /* 0x00000008120872a4 */ /* 0x000fc4000f8e0204 */
[----:B------:R-:W-:Y:S02]  /*1420*/  @!UP0 USEL UR6, UR5, UR6, !UP4 ;  /* 0x0000000605068287 */ /* 0x000fe4000e000000 */
[----:B------:R-:W-:Y:S02]  /*1430*/  UIADD3 UR9, UPT, UPT, -UR5, URZ, URZ ;  /* 0x000000ff05097290 */ /* 0x000fe4000fffe1ff */
[----:B------:R-:W-:Y:S02]  /*1440*/  @!UP0 UIMAD UR8, UR8, UR14, UR6 ;  /* 0x0000000e080882a4 */ /* 0x000fe4000f8e0206 */
[----:B------:R-:W-:Y:S02]  /*1450*/  @!UP0 UIADD3 UR7, UPT, UPT, UR7, -UR6, URZ ;  /* 0x8000000607078290 */ /* 0x000fe4000fffe0ff */
[----:B------:R-:W-:Y:S02]  /*1460*/  UIMAD UR6, UR19, UR9, UR47 ;  /* 0x00000009130672a4 */ /* 0x000fe4000f8e022f */
[----:B------:R-:W-:-:S03]  /*1470*/  @!UP0 UIMAD UR4, UR7, UR18, UR5 ;  /* 0x00000012070482a4 */ /* 0x000fc6000f8e0205 */
[----:B------:R-:W-:Y:S01]  /*1480*/  @!UP0 UMOV UR5, UR8 ;  /* 0x0000000800058c82 */ /* 0x000fe20008000000 */
[----:B------:R-:W-:Y:S02]  /*1490*/  UIMAD UR26, UR4, UR22, UR10 ;  /* 0x00000016041a72a4 */ /* 0x000fe4000f8e020a */
[----:B------:R-:W-:-:S12]  /*14a0*/  UIMAD UR47, UR5, UR19, UR6 ;  /* 0x00000013052f72a4 */ /* 0x000fd8000f8e0206 */
.L_x_15:
[----:B------:R-:W1:Y:S02]  /*14b0*/  LDCU UR4, c[0x0][0xb30] ;  /* 0x00016600ff0477ac */ /* 0x000e640008000800 */
[----:B-1----:R-:W-:-:S09]  /*14c0*/  UISETP.NE.AND UP0, UPT, UR4, 0x1, UPT ;  /* 0x000000010400788c */ /* 0x002fd2000bf05270 */
[----:B------:R-:W-:Y:S05]  /*14d0*/  BRA.U UP0, `(.L_x_16) ;  /* 0x0000000100447547 */ /* 0x000fea000b800000 */
[----:B------:R-:W1:Y:S01]  /*14e0*/  LDCU.128 UR8, c[0x0][0xb10] ;  /* 0x00016200ff0877ac */ /* 0x000e620008000c00 */
[----:B------:R-:W2:Y:S01]  /*14f0*/  LDCU UR12, c[0x0][0xb0c] ;  /* 0x00016180ff0c77ac */ /* 0x000ea20008000800 */
[----:B------:R-:W3:Y:S01]  /*1500*/  LDCU UR13, c[0x0][0xb20] ;  /* 0x00016400ff0d77ac */ /* 0x000ee20008000800 */
[----:B-1----:R-:W-:Y:S02]  /*1510*/  UIMAD.WIDE.U32 UR6, UR47, UR8, URZ ;  /* 0x000000082f0672a5 */ /* 0x002fe4000f8e00ff */
[----:B------:R-:W-:Y:S02]  /*1520*/  UIMAD.WIDE.U32 UR4, UR26, UR11, URZ ;  /* 0x0000000b1a0472a5 */ /* 0x000fe4000f8e00ff */
[----:B--2---:R-:W-:Y:S02]  /*1530*/  UISETP.NE.AND UP1, UPT, UR12, 0x1, UPT ;  /* 0x000000010c00788c */ /* 0x004fe4000bf25270 */
[----:B------:R-:W-:Y:S01]  /*1540*/  UISETP.NE.AND UP0, UPT, UR10, 0x1, UPT ;  /* 0x000000010a00788c */ /* 0x000fe2000bf05270 */
[----:B------:R-:W-:-:S02]  /*1550*/  UMOV UR6, UR7 ;  /* 0x0000000700067c82 */ /* 0x000fc40008000000 */
[----:B------:R-:W-:Y:S01]  /*1560*/  UMOV UR4, UR5 ;  /* 0x0000000500047c82 */ /* 0x000fe20008000000 */
[----:B------:R-:W-:Y:S02]  /*1570*/  USHF.R.U32.HI UR6, URZ, UR9, UR6 ;  /* 0x00000009ff067299 */ /* 0x000fe40008011606 */
[----:B---3--:R-:W-:Y:S02]  /*1580*/  USHF.R.U32.HI UR4, URZ, UR13, UR4 ;  /* 0x0000000dff047299 */ /* 0x008fe40008011604 */
[----:B------:R-:W-:Y:S02]  /*1590*/  USEL UR5, UR47, UR6, !UP1 ;  /* 0x000000062f057287 */ /* 0x000fe4000c800000 */
[----:B------:R-:W-:-:S04]  /*15a0*/  USEL UR4, UR26, UR4, !UP0 ;  /* 0x000000041a047287 */ /* 0x000fc8000c000000 */
[----:B------:R-:W-:Y:S02]  /*15b0*/  UIADD3 UR6, UPT, UPT, UR5, -UR4, URZ ;  /* 0x8000000405067290 */ /* 0x000fe4000fffe0ff */
[----:B------:R-:W-:Y:S02]  /*15c0*/  UIADD3 UR4, UPT, UPT, -UR5, UR4, URZ ;  /* 0x0000000405047290 */ /* 0x000fe4000fffe1ff */
[----:B------:R-:W-:Y:S02]  /*15d0*/  UIMAD UR26, UR6, UR10, UR26 ;  /* 0x0000000a061a72a4 */ /* 0x000fe4000f8e021a */
[----:B------:R-:W-:-:S12]  /*15e0*/  UIMAD UR47, UR4, UR12, UR47 ;  /* 0x0000000c042f72a4 */ /* 0x000fd8000f8e022f */
.L_x_16:
[----:B------:R-:W-:Y:S01]  /*15f0*/  BAR.SYNC.DEFER_BLOCKING 0x0 ;  /* 0x0000000000007b1d */ /* 0x000fe20000010000 */
[----:B------:R-:W-:Y:S01]  /*1600*/  UISETP.NE.AND UP0, UPT, UR15, 0x2, UPT ;  /* 0x000000020f00788c */ /* 0x000fe2000bf05270 */
[----:B------:R-:W-:Y:S02]  /*1610*/  ISETP.NE.OR P2, PT, R0, 0x2, !P2 ;  /* 0x000000020000780c */ /* 0x000fe40005745670 */
[----:B------:R-:W-:Y:S02]  /*1620*/  LOP3.LUT R0, R133, 0x1f, RZ, 0xc0, !PT ;  /* 0x0000001f85007812 */ /* 0x000fe400078ec0ff */
[----:B------:R-:W1:Y:S04]  /*1630*/  LDCU UR39, c[0x0][0xb24] ;  /* 0x00016480ff2777ac */ /* 0x000e680008000800 */
[----:B------:R-:W-:Y:S05]  /*1640*/  BRA.U UP0, `(.L_x_17) ;  /* 0x0000002900ec7547 */ /* 0x000fea000b800000 */
[----:B------:R-:W2:Y:S01]  /*1650*/  LDCU UR7, c[0x0][0x390] ;  /* 0x00007200ff0777ac */ /* 0x000ea20008000800 */
[----:B------:R-:W-:Y:S01]  /*1660*/  PLOP3.LUT P1, PT, PT, PT, UP2, 0x80, 0x8 ;  /* 0x000000000008781c */ /* 0x000fe20003f2f028 */
[----:B------:R-:W-:Y:S01]  /*1670*/  IMAD.MOV.U32 R2, RZ, RZ, RZ ;  /* 0x000000ffff027224 */ /* 0x000fe200078e00ff */
[----:B------:R-:W-:Y:S01]  /*1680*/  ISETP.EQ.OR P3, PT, R0, RZ, P2 ;  /* 0x000000ff0000720c */ /* 0x000fe20001762670 */
[----:B------:R-:W3:Y:S01]  /*1690*/  LDCU UR6, c[0x0][0x5c0] ;  /* 0x0000b800ff0677ac */ /* 0x000ee20008000800 */
[----:B------:R-:W-:Y:S01]  /*16a0*/  PLOP3.LUT P1, PT, P1, PT, PT, 0x8, 0x80 ;  /* 0x000000000080781c */ /* 0x000fe20000f2e170 */
[----:B------:R-:W4:Y:S01]  /*16b0*/  LDCU UR51, c[0x0][0x370] ;  /* 0x00006e00ff3377ac */ /* 0x000f220008000800 */
[----:B------:R-:W1:Y:S01]  /*16c0*/  LDCU.64 UR44, c[0x0][0x348] ;  /* 0x00006900ff2c77ac */ /* 0x000e620008000a00 */
[----:B------:R-:W1:Y:S01]  /*16d0*/  LDCU UR50, c[0x0][0x374] ;  /* 0x00006e80ff3277ac */ /* 0x000e620008000800 */
[----:B--2---:R-:W-:Y:S02]  /*16e0*/  UIADD3 UR5, UPT, UPT, UR7, 0x1f, URZ ;  /* 0x0000001f07057890 */ /* 0x004fe4000fffe0ff */
[----:B---3--:R-:W-:-:S02]  /*16f0*/  UIADD3 UR6, UPT, UPT, UR6, 0x3f, URZ ;  /* 0x0000003f06067890 */ /* 0x008fc4000fffe0ff */
[----:B------:R-:W-:Y:S02]  /*1700*/  USHF.R.S32.HI UR4, URZ, 0x1f, UR5 ;  /* 0x0000001fff047899 */ /* 0x000fe40008011405 */
[----:B------:R-:W-:Y:S02]  /*1710*/  UIADD3 UR55, UPT, UPT, UR7, 0x3e, URZ ;  /* 0x0000003e07377890 */ /* 0x000fe4000fffe0ff */
[----:B------:R-:W-:Y:S02]  /*1720*/  ULEA.HI UR4, UR4, UR5, URZ, 0x5 ;  /* 0x0000000504047291 */ /* 0x000fe4000f8f28ff */
[----:B------:R-:W-:Y:S02]  /*1730*/  UIADD3 UR5, UPT, UPT, UR7, -0x1, URZ ;  /* 0xffffffff07057890 */ /* 0x000fe4000fffe0ff */
[----:B------:R-:W-:Y:S02]  /*1740*/  USHF.R.S32.HI UR53, URZ, 0x5, UR4 ;  /* 0x00000005ff357899 */ /* 0x000fe40008011404 */
[----:B------:R-:W-:-:S02]  /*1750*/  UISETP.GE.U32.AND UP1, UPT, UR5, -0x3f, UPT ;  /* 0xffffffc10500788c */ /* 0x000fc4000bf26070 */
[----:B------:R-:W-:Y:S02]  /*1760*/  UISETP.LT.U32.AND UP0, UPT, UR53, 0x22, UPT ;  /* 0x000000223500788c */ /* 0x000fe4000bf01070 */
[----:B------:R-:W-:Y:S02]  /*1770*/  USHF.R.S32.HI UR4, URZ, 0x1f, UR6 ;  /* 0x0000001fff047899 */ /* 0x000fe40008011406 */
[----:B------:R-:W-:Y:S02]  /*1780*/  USEL UR52, UR53, 0x22, UP0 ;  /* 0x0000002235347887 */ /* 0x000fe40008000000 */
[----:B------:R-:W-:Y:S02]  /*1790*/  ULEA.HI UR4, UR4, UR6, URZ, 0x6 ;  /* 0x0000000604047291 */ /* 0x000fe4000f8f30ff */
[----:B------:R-:W-:Y:S02]  /*17a0*/  UIADD3 UR37, UPT, UPT, UR52, -0x1, URZ ;  /* 0xffffffff34257890 */ /* 0x000fe4000fffe0ff */
[----:B------:R-:W-:-:S02]  /*17b0*/  @UP1 UIADD3 UR37, UPT, UPT, UR52, URZ, URZ ;  /* 0x000000ff34251290 */ /* 0x000fc4000fffe0ff */
[----:B------:R-:W-:Y:S02]  /*17c0*/  USHF.R.S32.HI UR49, URZ, 0x6, UR4 ;  /* 0x00000006ff317899 */ /* 0x000fe40008011404 */
[----:B------:R-:W-:Y:S02]  /*17d0*/  UIADD3 UR54, UPT, UPT, UR53, -UR52, URZ ;  /* 0x8000003435367290 */ /* 0x000fe4000fffe0ff */
[----:B------:R-:W-:Y:S01]  /*17e0*/  UIADD3 UR37, UPT, UPT, UR37, 0x1, URZ ;  /* 0x0000000125257890 */ /* 0x000fe2000fffe0ff */
[----:B------:R-:W-:Y:S01]  /*17f0*/  UMOV UR22, 0x1 ;  /* 0x0000000100167882 */ /* 0x000fe20000000000 */
[----:B-1--4-:R-:W-:-:S10]  /*1800*/  UMOV UR32, URZ ;  /* 0x000000ff00207c82 */ /* 0x012fd40008000000 */
.L_x_33:
[----:B------:R-:W-:Y:S01]  /*1810*/  IMAD.U32 R4, RZ, RZ, UR49 ;  /* 0x00000031ff047e24 */ /* 0x000fe2000f8e00ff */
[----:B------:R-:W1:Y:S04]  /*1820*/  LDCU UR35, c[0x0][0x5c4] ;  /* 0x0000b880ff2377ac */ /* 0x000e680008000800 */
[-C--:B------:R-:W-:Y:S01]  /*1830*/  IABS R0, R4.reuse ;  /* 0x0000000400007213 */ /* 0x080fe20000000000 */
[----:B------:R-:W-:Y:S01]  /*1840*/  UMOV UR23, 0x400 ;  /* 0x0000040000177882 */ /* 0x000fe20000000000 */
[----:B------:R-:W-:Y:S01]  /*1850*/  IABS R4, R4 ;  /* 0x0000000400047213 */ /* 0x000fe20000000000 */
[----:B------:R-:W-:Y:S01]  /*1860*/  USHF.L.U32 UR42, UR47, 0x7, URZ ;  /* 0x000000072f2a7899 */ /* 0x000fe200080006ff */
[----:B------:R-:W-:Y:S01]  /*1870*/  R2UR UR6, R0 ;  /* 0x00000000000672ca */ /* 0x000fe200000e0000 */
[----:B------:R-:W-:Y:S01]  /*1880*/  UMOV UR15, URZ ;  /* 0x000000ff000f7c82 */ /* 0x000fe20008000000 */
[----:B-1----:R-:W-:-:S11]  /*1890*/  IMAD.U32 R3, RZ, RZ, UR35 ;  /* 0x00000023ff037e24 */ /* 0x002fd6000f8e00ff */
[----:B------:R-:W1:Y:S08]  /*18a0*/  I2F.RP R0, UR6 ;  /* 0x0000000600007d06 */ /* 0x000e700008209400 */
[----:B-1----:R-:W1:Y:S02]  /*18b0*/  MUFU.RCP R0, R0 ;  /* 0x0000000000007308 */ /* 0x002e640000001000 */
[----:B-1----:R-:W-:-:S06]  /*18c0*/  VIADD R0, R0, 0xffffffe ;  /* 0x0ffffffe00007836 */ /* 0x002fcc0000000000 */
[----:B------:R-:W1:Y:S02]  /*18d0*/  F2I.FTZ.U32.TRUNC.NTZ R0, R0 ;  /* 0x0000000000007305 */ /* 0x000e64000021f000 */
[----:B-1----:R-:W-:Y:S02]  /*18e0*/  R2UR UR5, R0 ;  /* 0x00000000000572ca */ /* 0x002fe400000e0000 */
[----:B------:R-:W-:Y:S01]  /*18f0*/  IABS R0, R3 ;  /* 0x0000000300007213 */ /* 0x000fe20000000000 */
[----:B------:R-:W-:-:S03]  /*1900*/  IMAD.U32 R3, RZ, RZ, UR26 ;  /* 0x0000001aff037e24 */ /* 0x000fc6000f8e00ff */
[----:B------:R-:W-:Y:S01]  /*1910*/  R2UR UR8, R0 ;  /* 0x00000000000872ca */ /* 0x000fe200000e0000 */
[----:B------:R-:W-:Y:S01]  /*1920*/  IMAD.MOV R0, RZ, RZ, -R4 ;  /* 0x000000ffff007224 */ /* 0x000fe200078e0a04 */
[----:B------:R-:W-:-:S04]  /*1930*/  IABS R3, R3 ;  /* 0x0000000300037213 */ /* 0x000fc80000000000 */
[----:B------:R-:W-:Y:S01]  /*1940*/  R2UR UR9, R3 ;  /* 0x00000000030972ca */ /* 0x000fe200000e0000 */
[----:B------:R-:W-:-:S04]  /*1950*/  UIADD3 UR4, UPT, UPT, URZ, -UR5, URZ ;  /* 0x80000005ff047290 */ /* 0x000fc8000fffe0ff */
[----:B------:R-:W-:Y:S02]  /*1960*/  UIMAD UR7, UR4, UR6, URZ ;  /* 0x00000006040772a4 */ /* 0x000fe4000f8e02ff */
[----:B------:R-:W1:Y:S01]  /*1970*/  I2F.RP R3, UR8 ;  /* 0x0000000800037d06 */ /* 0x000e620008209400 */
[----:B------:R-:W-:Y:S02]  /*1980*/  UMOV UR4, URZ ;  /* 0x000000ff00047c82 */ /* 0x000fe40008000000 */
[----:B------:R-:W-:Y:S02]  /*1990*/  UIMAD.WIDE.U32 UR4, UR5, UR7, UR4 ;  /* 0x00000007050472a5 */ /* 0x000fe4000f8e0004 */
[----:B------:R-:W-:-:S05]  /*19a0*/  R2UR UR7, R0 ;  /* 0x00000000000772ca */ /* 0x000fca00000e0000 */
[----:B------:R-:W-:Y:S02]  /*19b0*/  UMOV UR4, UR5 ;  /* 0x0000000500047c82 */ /* 0x000fe40008000000 */
[----:B------:R-:W-:Y:S01]  /*19c0*/  UIMAD.WIDE.U32 UR4, UR4, UR9, URZ ;  /* 0x00000009040472a5 */ /* 0x000fe2000f8e00ff */
[----:B-1----:R-:W1:Y:S06]  /*19d0*/  MUFU.RCP R0, R3 ;  /* 0x0000000300007308 */ /* 0x002e6c0000001000 */
[----:B------:R-:W-:Y:S02]  /*19e0*/  UMOV UR4, UR5 ;  /* 0x0000000500047c82 */ /* 0x000fe40008000000 */
[----:B------:R-:W-:Y:S01]  /*19f0*/  UIMAD UR5, UR4, UR7, UR9 ;  /* 0x00000007040572a4 */ /* 0x000fe2000f8e0209 */
[----:B------:R-:W2:Y:S03]  /*1a00*/  S2UR UR7, SR_CgaCtaId ;  /* 0x00000000000779c3 */ /* 0x000ea60000008800 */
[----:B------:R-:W-:Y:S01]  /*1a10*/  UISETP.GT.U32.AND UP0, UPT, UR6, UR5, UPT ;  /* 0x000000050600728c */ /* 0x000fe2000bf04070 */
[----:B-1----:R-:W-:-:S02]  /*1a20*/  VIADD R0, R0, 0xffffffe ;  /* 0x0ffffffe00007836 */ /* 0x002fc40000000000 */
[----:B------:R-:W-:-:S08]  /*1a30*/  IMAD.U32 R3, RZ, RZ, UR22 ;  /* 0x00000016ff037e24 */ /* 0x000fd0000f8e00ff */
[----:B------:R-:W-:Y:S01]  /*1a40*/  @!UP0 UIADD3 UR5, UPT, UPT, UR5, -UR6, URZ ;  /* 0x8000000605058290 */ /* 0x000fe2000fffe0ff */
[----:B------:R-:W1:Y:S01]  /*1a50*/  F2I.FTZ.U32.TRUNC.NTZ R0, R0 ;  /* 0x0000000000007305 */ /* 0x000e62000021f000 */
[----:B------:R-:W-:Y:S01]  /*1a60*/  @!UP0 UIADD3 UR4, UPT, UPT, UR4, 0x1, URZ ;  /* 0x0000000104048890 */ /* 0x000fe2000fffe0ff */
[----:B------:R-:W-:Y:S01]  /*1a70*/  SHF.L.U32 R3, R3, 0x1f, RZ ;  /* 0x0000001f03037819 */ /* 0x000fe200000006ff */
[----:B------:R-:W-:Y:S02]  /*1a80*/  UISETP.GE.U32.AND UP1, UPT, UR5, UR6, UPT ;  /* 0x000000060500728c */ /* 0x000fe4000bf26070 */
[----:B------:R-:W-:Y:S02]  /*1a90*/  ULOP3.LUT UR5, UR26, UR49, URZ, 0x3c, !UPT ;  /* 0x000000311a057292 */ /* 0x000fe4000f8e3cff */
[----:B--2---:R-:W-:Y:S02]  /*1aa0*/  ULEA UR23, UR7, UR23, 0x18 ;  /* 0x0000001707177291 */ /* 0x004fe4000f8ec0ff */
[----:B------:R-:W-:-:S02]  /*1ab0*/  UISETP.GE.AND UP0, UPT, UR5, URZ, UPT ;  /* 0x000000ff0500728c */ /* 0x000fc4000bf06270 */
[----:B------:R-:W-:-:S03]  /*1ac0*/  ULEA UR7, UR32, UR23, 0x3 ;  /* 0x0000001720077291 */ /* 0x000fc6000f8e18ff */
[----:B------:R-:W-:Y:S01]  /*1ad0*/  @UP1 UIADD3 UR4, UPT, UPT, UR4, 0x1, URZ ;  /* 0x0000000104041890 */ /* 0x000fe2000fffe0ff */
[----:B-1----:R-:W-:Y:S01]  /*1ae0*/  R2UR UR5, R0 ;  /* 0x00000000000572ca */ /* 0x002fe200000e0000 */
[----:B------:R-:W-:-:S05]  /*1af0*/  UISETP.NE.AND UP1, UPT, UR49, URZ, UPT ;  /* 0x000000ff3100728c */ /* 0x000fca000bf25270 */
[----:B------:R-:W-:Y:S01]  /*1b00*/  UMOV UR6, UR4 ;  /* 0x0000000400067c82 */ /* 0x000fe20008000000 */
[----:B------:R1:W2:Y:S01]  /*1b10*/  SYNCS.PHASECHK.TRANS64.TRYWAIT P0, [UR7+0x110], R3 ;  /* 0x00011003ff0075a7 */ /* 0x0002a20008001107 */
[----:B------:R-:W-:-:S04]  /*1b20*/  @!UP0 UIADD3 UR6, UPT, UPT, -UR6, URZ, URZ ;  /* 0x000000ff06068290 */ /* 0x000fc8000fffe1ff */
[----:B------:R-:W-:Y:S02]  /*1b30*/  @!UP1 ULOP3.LUT UR6, URZ, UR49, URZ, 0x33, !UPT ;  /* 0x00000031ff069292 */ /* 0x000fe4000f8e33ff */
[----:B------:R-:W-:-:S04]  /*1b40*/  UIADD3 UR4, UPT, UPT, URZ, -UR5, URZ ;  /* 0x80000005ff047290 */ /* 0x000fc8000fffe0ff */
[----:B------:R-:W-:Y:S01]  /*1b50*/  IMAD.U32 R0, RZ, RZ, UR6 ;  /* 0x00000006ff007e24 */ /* 0x000fe2000f8e00ff */
[----:B------:R-:W-:-:S03]  /*1b60*/  UIMAD UR7, UR4, UR8, URZ ;  /* 0x00000008040772a4 */ /* 0x000fc6000f8e02ff */
[----:B------:R-:W-:Y:S01]  /*1b70*/  UMOV UR4, URZ ;  /* 0x000000ff00047c82 */ /* 0x000fe20008000000 */
[----:B------:R-:W-:Y:S01]  /*1b80*/  IABS R0, R0 ;  /* 0x0000000000007213 */ /* 0x000fe20000000000 */
[----:B------:R-:W-:-:S03]  /*1b90*/  UIMAD.WIDE.U32 UR4, UR5, UR7, UR4 ;  /* 0x00000007050472a5 */ /* 0x000fc6000f8e0004 */
[----:B------:R-:W-:-:S04]  /*1ba0*/  R2UR UR9, R0 ;  /* 0x00000000000972ca */ /* 0x000fc800000e0000 */
[----:B------:R-:W-:-:S09]  /*1bb0*/  UMOV UR4, UR5 ;  /* 0x0000000500047c82 */ /* 0x000fd20008000000 */
[----:B------:R-:W-:-:S07]  /*1bc0*/  UIMAD.WIDE.U32 UR4, UR4, UR9, URZ ;  /* 0x00000009040472a5 */ /* 0x000fce000f8e00ff */
[----:B------:R-:W-:Y:S02]  /*1bd0*/  UMOV UR4, UR5 ;  /* 0x0000000500047c82 */ /* 0x000fe40008000000 */
[----:B------:R-:W-:-:S04]  /*1be0*/  UIADD3 UR5, UPT, UPT, -UR4, URZ, URZ ;  /* 0x000000ff04057290 */ /* 0x000fc8000fffe1ff */
[----:B------:R-:W-:-:S04]  /*1bf0*/  UIMAD UR5, UR8, UR5, UR9 ;  /* 0x00000005080572a4 */ /* 0x000fc8000f8e0209 */
[----:B------:R-:W-:-:S11]  /*1c00*/  UISETP.GT.U32.AND UP0, UPT, UR8, UR5, UPT ;  /* 0x000000050800728c */ /* 0x000fd6000bf04070 */
[----:B------:R-:W-:Y:S02]  /*1c10*/  @!UP0 UIADD3 UR5, UPT, UPT, UR5, -UR8, URZ ;  /* 0x8000000805058290 */ /* 0x000fe4000fffe0ff */
[----:B------:R-:W-:Y:S02]  /*1c20*/  @!UP0 UIADD3 UR4, UPT, UPT, UR4, 0x1, URZ ;  /* 0x0000000104048890 */ /* 0x000fe4000fffe0ff */
[----:B------:R-:W-:Y:S02]  /*1c30*/  UISETP.GE.U32.AND UP1, UPT, UR5, UR8, UPT ;  /* 0x000000080500728c */ /* 0x000fe4000bf26070 */
[----:B------:R-:W-:-:S04]  /*1c40*/  ULOP3.LUT UR5, UR6, UR35, URZ, 0x3c, !UPT ;  /* 0x0000002306057292 */ /* 0x000fc8000f8e3cff */
[----:B------:R-:W-:-:S05]  /*1c50*/  UISETP.GE.AND UP0, UPT, UR5, URZ, UPT ;  /* 0x000000ff0500728c */ /* 0x000fca000bf06270 */
[----:B------:R-:W-:Y:S02]  /*1c60*/  @UP1 UIADD3 UR4, UPT, UPT, UR4, 0x1, URZ ;  /* 0x0000000104041890 */ /* 0x000fe4000fffe0ff */
[----:B------:R-:W-:-:S05]  /*1c70*/  UISETP.NE.AND UP1, UPT, UR35, URZ, UPT ;  /* 0x000000ff2300728c */ /* 0x000fca000bf25270 */
[----:B------:R-:W-:Y:S01]  /*1c80*/  UMOV UR34, UR4 ;  /* 0x0000000400227c82 */ /* 0x000fe20008000000 */
[----:B------:R-:W-:Y:S02]  /*1c90*/  UIADD3 UR4, UPT, UPT, -UR6, URZ, URZ ;  /* 0x000000ff06047290 */ /* 0x000fe4000fffe1ff */
[----:B------:R-:W-:Y:S02]  /*1ca0*/  @!UP0 UIADD3 UR34, UPT, UPT, -UR34, URZ, URZ ;  /* 0x000000ff22228290 */ /* 0x000fe4000fffe1ff */
[----:B------:R-:W-:Y:S02]  /*1cb0*/  UISETP.GE.U32.AND UP0, UPT, UR55, 0x3f, UPT ;  /* 0x0000003f3700788c */ /* 0x000fe4000bf06070 */
[----:B------:R-:W-:Y:S02]  /*1cc0*/  @!UP1 ULOP3.LUT UR34, URZ, UR35, URZ, 0x33, !UPT ;  /* 0x00000023ff229292 */ /* 0x000fe4000f8e33ff */
[----:B------:R-:W-:Y:S02]  /*1cd0*/  UIMAD UR4, UR49, UR4, UR26 ;  /* 0x00000004310472a4 */ /* 0x000fe4000f8e021a */
[----:B------:R-:W-:-:S02]  /*1ce0*/  UIADD3 UR5, UPT, UPT, -UR34, URZ, URZ ;  /* 0x000000ff22057290 */ /* 0x000fc4000fffe1ff */
[----:B------:R-:W-:Y:S02]  /*1cf0*/  USHF.L.U32 UR10, UR4, 0x6, URZ ;  /* 0x00000006040a7899 */ /* 0x000fe400080006ff */
[----:B------:R-:W-:Y:S01]  /*1d00*/  UIMAD UR35, UR35, UR5, UR6 ;  /* 0x00000005232372a4 */ /* 0x000fe2000f8e0206 */
[----:B-12---:R-:W-:Y:S11]  /*1d10*/  BRA.U !UP0, `(.L_x_18) ;  /* 0x0000000508147547 */ /* 0x006ff6000b800000 */
[----:B------:R-:W1:Y:S01]  /*1d20*/  LDCU.64 UR30, c[0x0][0x5b0] ;  /* 0x0000b600ff1e77ac */ /* 0x000e620008000a00 */
[----:B------:R-:W1:Y:S01]  /*1d30*/  LDCU.64 UR28, c[0x0][0x5d8] ;  /* 0x0000bb00ff1c77ac */ /* 0x000e620008000a00 */
[----:B------:R-:W2:Y:S01]  /*1d40*/  LDCU UR19, c[0x0][0x598] ;  /* 0x0000b300ff1377ac */ /* 0x000ea20008000800 */
[----:B------:R-:W3:Y:S01]  /*1d50*/  LDCU UR18, c[0x0][0x58c] ;  /* 0x0000b180ff1277ac */ /* 0x000ee20008000800 */
[----:B------:R-:W4:Y:S01]  /*1d60*/  LDCU UR21, c[0x0][0x59c] ;  /* 0x0000b380ff1577ac */ /* 0x000f220008000800 */
[----:B------:R-:W2:Y:S01]  /*1d70*/  LDCU UR20, c[0x0][0x5a0] ;  /* 0x0000b400ff1477ac */ /* 0x000ea20008000800 */
[----:B------:R-:W2:Y:S01]  /*1d80*/  LDCU.64 UR16, c[0x0][0x590] ;  /* 0x0000b200ff1077ac */ /* 0x000ea20008000a00 */
[----:B------:R-:W2:Y:S01]  /*1d90*/  LDCU.64 UR6, c[0x0][0x5b8] ;  /* 0x0000b700ff0677ac */ /* 0x000ea20008000a00 */
[----:B------:R-:W2:Y:S01]  /*1da0*/  LDCU.64 UR4, c[0x0][0x5d0] ;  /* 0x0000ba00ff0477ac */ /* 0x000ea20008000a00 */
[----:B-1----:R-:W-:Y:S02]  /*1db0*/  UIMAD UR30, UR35, UR30, UR28 ;  /* 0x0000001e231e72a4 */ /* 0x002fe4000f8e021c */
[----:B------:R-:W-:Y:S01]  /*1dc0*/  UIMAD UR29, UR34, UR31, UR29 ;  /* 0x0000001f221d72a4 */ /* 0x000fe2000f8e021d */
[----:B------:R-:W-:Y:S01]  /*1dd0*/  UMOV UR14, URZ ;  /* 0x000000ff000e7c82 */ /* 0x000fe20008000000 */
[----:B---34-:R-:W-:-:S10]  /*1de0*/  UMOV UR11, UR32 ;  /* 0x00000020000b7c82 */ /* 0x018fd40008000000 */
.L_x_23:
[----:B---3--:R-:W-:Y:S01]  /*1df0*/  @!P2 MOV R3, 0x1800 ;  /* 0x000018000003a802 */ /* 0x008fe20000000f00 */
[----:B------:R-:W-:Y:S01]  /*1e00*/  ULEA UR41, UR11, UR23, 0x3 ;  /* 0x000000170b297291 */ /* 0x000fe2000f8e18ff */
[----:B----4-:R-:W-:Y:S11]  /*1e10*/  @P0 BRA `(.L_x_19) ;  /* 0x0000000000100947 */ /* 0x010ff60003800000 */
[----:B------:R-:W-:Y:S04]  /*1e20*/  MOV R4, UR22 ;  /* 0x0000001600047c02 */ /* 0x000fe80008000f00 */
[----:B------:R-:W-:Y:S04]  /*1e30*/  SHF.L.U32 R4, R4, 0x1f, RZ ;  /* 0x0000001f04047819 */ /* 0x000fe800000006ff */
[----:B------:R-:W1:Y:S02]  /*1e40*/  SYNCS.PHASECHK.TRANS64.TRYWAIT P0, [UR41+0x110], R4 ;  /* 0x00011004ff0075a7 */ /* 0x000e640008001129 */
[----:B-1----:R-:W-:Y:S05]  /*1e50*/  @!P0 BRA `(.L_x_20) ;  /* 0x0000006c00988947 */ /* 0x002fea0003800000 */
.L_x_19:
[----:B------:R3:W-:Y:S01]  /*1e60*/  @!P2 SYNCS.ARRIVE.TRANS64 RZ, [UR41], R3 ;  /* 0x00000003ffffa9a7 */ /* 0x0007e20008000029 */
[----:B------:R-:W-:Y:S04]  /*1e70*/  BSSY.RECONVERGENT B0, `(.L_x_21) ;  /* 0x0000003000007945 */ /* 0x000fe80003800200 */
[----:B------:R-:W-:Y:S05]  /*1e80*/  @P3 BRA `(.L_x_22) ;  /* 0x0000000000043947 */ /* 0x000fea0003800000 */
[----:B--2---:R-:W-:Y:S05]  /*1e90*/  BPT.TRAP 0x1 ;  /* 0x000000040000795c */ /* 0x004fea0000300000 */
.L_x_22:
[----:B--2---:R-:W-:Y:S05]  /*1ea0*/  BSYNC.RECONVERGENT B0 ;  /* 0x0000000000007941 */ /* 0x004fea0003800200 */
.L_x_21:
[----:B------:R-:W-:Y:S02]  /*1eb0*/  UIADD3 UR8, UPT, UPT, UR11, 0x1, URZ ;  /* 0x000000010b087890 */ /* 0x000fe4000fffe0ff */
[----:B------:R-:W-:Y:S02]  /*1ec0*/  USHF.L.U32 UR43, UR14, 0x5, URZ ;  /* 0x000000050e2b7899 */ /* 0x000fe400080006ff */
[----:B------:R-:W-:Y:S02]  /*1ed0*/  UISETP.NE.AND UP0, UPT, UR8, 0x22, UPT ;  /* 0x000000220800788c */ /* 0x000fe4000bf05270 */
[----:B------:R-:W-:Y:S02]  /*1ee0*/  UISETP.NE.AND UP2, UPT, UR19, 0x1, UPT ;  /* 0x000000011300788c */ /* 0x000fe4000bf45270 */
[----:B------:R-:W-:Y:S02]  /*1ef0*/  USEL UR9, URZ, 0x1, UP0 ;  /* 0x00000001ff097887 */ /* 0x000fe40008000000 */
[----:B------:R-:W-:Y:S02]  /*1f00*/  USEL UR32, UR8, URZ, UP0 ;  /* 0x000000ff08207287 */ /* 0x000fe40008000000 */
[----:B------:R-:W-:Y:S02]  /*1f10*/  ULOP3.LUT UR22, UR22, UR9, URZ, 0x3c, !UPT ;  /* 0x0000000916167292 */ /* 0x000fe4000f8e3cff */
[----:B------:R-:W-:Y:S02]  /*1f20*/  ULEA UR8, UR32, UR23, 0x3 ;  /* 0x0000001720087291 */ /* 0x000fe4000f8e18ff */
[----:B------:R-:W-:Y:S02]  /*1f30*/  UISETP.NE.AND UP0, UPT, UR18, 0x1, UPT ;  /* 0x000000011200788c */ /* 0x000fe4000bf05270 */
[----:B------:R-:W-:Y:S01]  /*1f40*/  UIADD3 UR26, UP1, UPT, UR44, 0x80, URZ ;  /* 0x000000802c1a7890 */ /* 0x000fe2000ff3e0ff */
[----:B-1----:R-:W-:Y:S01]  /*1f50*/  MOV R0, UR22 ;  /* 0x0000001600007c02 */ /* 0x002fe20008000f00 */
[----:B------:R-:W-:Y:S02]  /*1f60*/  ULEA UR40, UR11, UR23, 0xc ;  /* 0x000000170b287291 */ /* 0x000fe4000f8e60ff */
[----:B------:R-:W-:Y:S01]  /*1f70*/  ULEA UR15, UR11, UR23, 0xb ;  /* 0x000000170b0f7291 */ /* 0x000fe2000f8e58ff */
[----:B------:R-:W-:Y:S01]  /*1f80*/  SHF.L.U32 R0, R0, 0x1f, RZ ;  /* 0x0000001f00007819 */ /* 0x000fe200000006ff */
[----:B------:R-:W-:Y:S02]  /*1f90*/  UIADD3.X UR27, UPT, UPT, URZ, UR45, URZ, UP1, !UPT ;  /* 0x0000002dff1b7290 */ /* 0x000fe40008ffe4ff */
[----:B------:R-:W-:Y:S01]  /*1fa0*/  UIADD3 UR40, UPT, UPT, UR40, 0x4600, URZ ;  /* 0x0000460028287890 */ /* 0x000fe2000fffe0ff */
[----:B------:R1:W4:Y:S01]  /*1fb0*/  SYNCS.PHASECHK.TRANS64.TRYWAIT P0, [UR8+0x110], R0 ;  /* 0x00011000ff0075a7 */ /* 0x0003220008001108 */
[----:B------:R-:W-:Y:S02]  /*1fc0*/  UIMAD.WIDE.U32 UR8, UR43, UR16, URZ ;  /* 0x000000102b0872a5 */ /* 0x000fe4000f8e00ff */
[----:B------:R-:W-:Y:S02]  /*1fd0*/  UPRMT UR28, UR30, 0x40, UR29 ;  /* 0x000000401e1c7896 */ /* 0x000fe4000800001d */
[----:B------:R-:W-:Y:S02]  /*1fe0*/  USHF.R.U32.HI UR9, URZ, UR17, UR9 ;  /* 0x00000011ff097299 */ /* 0x000fe40008011609 */
[----:B------:R-:W-:Y:S02]  /*1ff0*/  UIADD3 UR14, UPT, UPT, UR14, 0x1, URZ ;  /* 0x000000010e0e7890 */ /* 0x000fe4000fffe0ff */
[----:B------:R-:W-:Y:S02]  /*2000*/  USEL UR9, UR43, UR9, !UP0 ;  /* 0x000000092b097287 */ /* 0x000fe4000c000000 */
[----:B------:R-:W-:Y:S02]  /*2010*/  UIADD3 UR24, UP0, UPT, UR44, 0x180, URZ ;  /* 0x000001802c187890 */ /* 0x000fe4000ff1e0ff */
[----:B------:R-:W-:Y:S02]  /*2020*/  UIMAD.WIDE.U32 UR12, UR9, UR21, URZ ;  /* 0x00000015090c72a5 */ /* 0x000fe4000f8e00ff */
[----:B------:R-:W-:Y:S02]  /*2030*/  UIADD3 UR11, UPT, UPT, -UR9, URZ, URZ ;  /* 0x000000ff090b7290 */ /* 0x000fe4000fffe1ff */
[----:B------:R-:W-:Y:S02]  /*2040*/  USHF.R.U32.HI UR13, URZ, UR20, UR13 ;  /* 0x00000014ff0d7299 */ /* 0x000fe4000801160d */
[----:B------:R-:W-:Y:S02]  /*2050*/  UIMAD UR11, UR18, UR11, UR43 ;  /* 0x0000000b120b72a4 */ /* 0x000fe4000f8e022b */
[----:B------:R-:W-:Y:S02]  /*2060*/  USEL UR13, UR9, UR13, !UP2 ;  /* 0x0000000d090d7287 */ /* 0x000fe4000d000000 */
[----:B------:R-:W-:Y:S02]  /*2070*/  UIMAD UR11, UR11, UR6, UR4 ;  /* 0x000000060b0b72a4 */ /* 0x000fe4000f8e0204 */
[----:B------:R-:W-:Y:S02]  /*2080*/  UIADD3 UR8, UPT, UPT, -UR13, URZ, URZ ;  /* 0x000000ff0d087290 */ /* 0x000fe4000fffe1ff */
[----:B------:R-:W-:Y:S02]  /*2090*/  UIADD3.X UR25, UPT, UPT, URZ, UR45, URZ, UP0, !UPT ;  /* 0x0000002dff197290 */ /* 0x000fe400087fe4ff */
[----:B------:R-:W-:Y:S02]  /*20a0*/  UIMAD UR9, UR19, UR8, UR9 ;  /* 0x00000008130972a4 */ /* 0x000fe4000f8e0209 */
[----:B------:R-:W-:Y:S01]  /*20b0*/  UIADD3 UR8, UPT, UPT, UR15, 0x26600, URZ ;  /* 0x000266000f087890 */ /* 0x000fe2000fffe0ff */
[----:B------:R-:W-:Y:S01]  /*20c0*/  UMOV UR46, 0x0 ;  /* 0x00000000002e7882 */ /* 0x000fe20000000000 */
[----:B------:R-:W-:Y:S01]  /*20d0*/  UMOV UR47, 0x10000000 ;  /* 0x10000000002f7882 */ /* 0x000fe20000000000 */
[----:B------:R-:W-:Y:S01]  /*20e0*/  UIMAD UR12, UR9, UR7, UR5 ;  /* 0x00000007090c72a4 */ /* 0x000fe2000f8e0205 */
[----:B------:R-:W-:Y:S01]  /*20f0*/  UTMALDG.2D [UR40], [UR26], desc[UR46] ;  /* 0x00002e281a0075b4 */ /* 0x000fe20008009000 */
[----:B------:R-:W-:Y:S01]  /*2100*/  UPRMT UR15, UR28, 0x5410, URZ ;  /* 0x000054101c0f7896 */ /* 0x000fe200080000ff */
[----:B------:R-:W-:Y:S01]  /*2110*/  UMOV UR9, UR41 ;  /* 0x0000002900097c82 */ /* 0x000fe20008000000 */
[----:B------:R-:W-:Y:S07]  /*2120*/  UISETP.NE.AND UP0, UPT, UR14, UR37, UPT ;  /* 0x000000250e00728c */ /* 0x000fee000bf05270 */
[----:B------:R2:W-:Y:S02]  /*2130*/  UTMALDG.4D.IM2COL [UR8], [UR24], UR15 ;  /* 0x00000008180073b4 */ /* 0x0005e4000805800f */
[----:B--2---:R-:W-:Y:S01]  /*2140*/  UMOV UR15, UR37 ;  /* 0x00000025000f7c82 */ /* 0x004fe20008000000 */
[----:B------:R-:W-:Y:S01]  /*2150*/  UMOV UR11, UR32 ;  /* 0x00000020000b7c82 */ /* 0x000fe20008000000 */
[----:B-1----:R-:W-:Y:S05]  /*2160*/  BRA.U UP0, `(.L_x_23) ;  /* 0xfffffffd00207547 */ /* 0x002fea000b83ffff */
.L_x_18:
[----:B------:R-:W-:Y:S01]  /*2170*/  ULEA UR4, UR32, UR23, 0x3 ;  /* 0x0000001720047291 */ /* 0x000fe2000f8e18ff */
[----:B------:R-:W-:Y:S01]  /*2180*/  MOV R0, UR22 ;  /* 0x0000001600007c02 */ /* 0x000fe20008000f00 */
[----:B------:R-:W-:Y:S01]  /*2190*/  @!P1 SYNCS.ARRIVE.TRANS64.A1T0 RZ, [UR23+0x238], RZ ;  /* 0x000238ffffff99a7 */ /* 0x000fe20008100017 */
[----:B------:R-:W-:Y:S02]  /*21a0*/  UISETP.GT.AND UP0, UPT, UR53, UR52, UPT ;  /* 0x000000343500728c */ /* 0x000fe4000bf04270 */
[----:B------:R-:W-:-:S04]  /*21b0*/  SHF.L.U32 R0, R0, 0x1f, RZ ;  /* 0x0000001f00007819 */ /* 0x000fc800000006ff */
[----:B----4-:R1:W2:Y:S03]  /*21c0*/  SYNCS.PHASECHK.TRANS64.TRYWAIT P0, [UR4+0x110], R0 ;  /* 0x00011000ff0075a7 */ /* 0x0102a60008001104 */
[----:B------:R-:W-:Y:S05]  /*21d0*/  BRA.U !UP0, `(.L_x_24) ;  /* 0x0000000508147547 */ /* 0x000fea000b800000 */
[----:B------:R-:W4:Y:S01]  /*21e0*/  LDCU.64 UR12, c[0x0][0x5b0] ;  /* 0x0000b600ff0c77ac */ /* 0x000f220008000a00 */
[----:B------:R-:W4:Y:S01]  /*21f0*/  LDCU.64 UR8, c[0x0][0x5d8] ;  /* 0x0000bb00ff0877ac */ /* 0x000f220008000a00 */
[----:B------:R-:W1:Y:S01]  /*2200*/  LDCU UR18, c[0x0][0x598] ;  /* 0x0000b300ff1277ac */ /* 0x000e620008000800 */
[----:B------:R-:W1:Y:S01]  /*2210*/  LDCU UR14, c[0x0][0x58c] ;  /* 0x0000b180ff0e77ac */ /* 0x000e620008000800 */
[----:B------:R-:W1:Y:S01]  /*2220*/  LDCU UR20, c[0x0][0x59c] ;  /* 0x0000b380ff1477ac */ /* 0x000e620008000800 */
[----:B------:R-:W1:Y:S01]  /*2230*/  LDCU UR19, c[0x0][0x5a0] ;  /* 0x0000b400ff1377ac */ /* 0x000e620008000800 */
[----:B------:R-:W1:Y:S01]  /*2240*/  LDCU.64 UR16, c[0x0][0x590] ;  /* 0x0000b200ff1077ac */ /* 0x000e620008000a00 */
[----:B------:R-:W1:Y:S01]  /*2250*/  LDCU.64 UR6, c[0x0][0x5b8] ;  /* 0x0000b700ff0677ac */ /* 0x000e620008000a00 */
[----:B------:R-:W1:Y:S01]  /*2260*/  LDCU.64 UR4, c[0x0][0x5d0] ;  /* 0x0000ba00ff0477ac */ /* 0x000e620008000a00 */
[----:B----4-:R-:W-:Y:S02]  /*2270*/  UIMAD UR35, UR35, UR12, UR8 ;  /* 0x0000000c232372a4 */ /* 0x010fe4000f8e0208 */
[----:B------:R-:W-:-:S02]  /*2280*/  UIMAD UR34, UR34, UR13, UR9 ;  /* 0x0000000d222272a4 */ /* 0x000fc4000f8e0209 */
[----:B------:R-:W-:Y:S01]  /*2290*/  UIADD3 UR36, UPT, UPT, UR54, UR15, URZ ;  /* 0x0000000f36247290 */ /* 0x000fe2000fffe0ff */
[----:B------:R-:W-:-:S11]  /*22a0*/  UMOV UR11, UR32 ;  /* 0x00000020000b7c82 */ /* 0x000fd60008000000 */
.L_x_29:
[----:B--23--:R-:W-:Y:S01]  /*22b0*/  @!P2 MOV R3, 0x1800 ;  /* 0x000018000003a802 */ /* 0x00cfe20000000f00 */
[----:B------:R-:W-:Y:S01]  /*22c0*/  ULEA UR25, UR11, UR23, 0x3 ;  /* 0x000000170b197291 */ /* 0x000fe2000f8e18ff */
[----:B-12---:R-:W-:Y:S11]  /*22d0*/  @P0 BRA `(.L_x_25) ;  /* 0x0000000000100947 */ /* 0x006ff60003800000 */
[----:B------:R-:W-:Y:S04]  /*22e0*/  MOV R4, UR22 ;  /* 0x0000001600047c02 */ /* 0x000fe80008000f00 */
[----:B------:R-:W-:Y:S04]  /*22f0*/  SHF.L.U32 R4, R4, 0x1f, RZ ;  /* 0x0000001f04047819 */ /* 0x000fe800000006ff */
[----:B------:R-:W2:Y:S02]  /*2300*/  SYNCS.PHASECHK.TRANS64.TRYWAIT P0, [UR25+0x110], R4 ;  /* 0x00011004ff0075a7 */ /* 0x000ea40008001119 */
[----:B--2---:R-:W-:Y:S05]  /*2310*/  @!P0 BRA `(.L_x_26) ;  /* 0x0000006800808947 */ /* 0x004fea0003800000 */
.L_x_25:
[----:B------:R2:W-:Y:S01]  /*2320*/  @!P2 SYNCS.ARRIVE.TRANS64 RZ, [UR25], R3 ;  /* 0x00000003ffffa9a7 */ /* 0x0005e20008000019 */
[----:B------:R-:W-:Y:S04]  /*2330*/  BSSY.RECONVERGENT B0, `(.L_x_27) ;  /* 0x0000003000007945 */ /* 0x000fe80003800200 */
[----:B------:R-:W-:Y:S05]  /*2340*/  @P3 BRA `(.L_x_28) ;  /* 0x0000000000043947 */ /* 0x000fea0003800000 */
[----:B-1----:R-:W-:Y:S05]  /*2350*/  BPT.TRAP 0x1 ;  /* 0x000000040000795c */ /* 0x002fea0000300000 */
.L_x_28:
[----:B-1----:R-:W-:Y:S05]  /*2360*/  BSYNC.RECONVERGENT B0 ;  /* 0x0000000000007941 */ /* 0x002fea0003800200 */
.L_x_27:
        /* <DEDUP_REMOVED lines=10> */
[----:B------:R-:W-:Y:S01]  /*2410*/  MOV R0, UR22 ;  /* 0x0000001600007c02 */ /* 0x000fe20008000f00 */
[----:B------:R-:W-:Y:S02]  /*2420*/  ULEA UR24, UR11, UR23, 0xc ;  /* 0x000000170b187291 */ /* 0x000fe4000f8e60ff */
[----:B------:R-:W-:Y:S01]  /*2430*/  ULEA UR21, UR11, UR23, 0xb ;  /* 0x000000170b157291 */ /* 0x000fe2000f8e58ff */
[----:B------:R-:W-:Y:S01]  /*2440*/  SHF.L.U32 R0, R0, 0x1f, RZ ;  /* 0x0000001f00007819 */ /* 0x000fe200000006ff */
[----:B------:R-:W-:Y:S02]  /*2450*/  UIADD3.X UR29, UPT, UPT, URZ, UR45, URZ, UP1, !UPT ;  /* 0x0000002dff1d7290 */ /* 0x000fe40008ffe4ff */
[----:B------:R-:W-:Y:S01]  /*2460*/  UIADD3 UR24, UPT, UPT, UR24, 0x4600, URZ ;  /* 0x0000460018187890 */ /* 0x000fe2000fffe0ff */
[----:B------:R4:W1:Y:S01]  /*2470*/  SYNCS.PHASECHK.TRANS64.TRYWAIT P0, [UR8+0x110], R0 ;  /* 0x00011000ff0075a7 */ /* 0x0008620008001108 */
        /* <DEDUP_REMOVED lines=14> */
[----:B------:R-:W-:Y:S01]  /*2560*/  UIMAD UR9, UR18, UR8, UR9 ;  /* 0x00000008120972a4 */ /* 0x000fe2000f8e0209 */
[----:B------:R-:W-:Y:S01]  /*2570*/  UMOV UR40, 0x0 ;  /* 0x0000000000287882 */ /* 0x000fe20000000000 */
[----:B------:R-:W-:Y:S01]  /*2580*/  UMOV UR41, 0x10000000 ;  /* 0x1000000000297882 */ /* 0x000fe20000000000 */
[----:B------:R-:W-:Y:S01]  /*2590*/  UMOV UR26, UR42 ;  /* 0x0000002a001a7c82 */ /* 0x000fe20008000000 */
[----:B------:R-:W-:Y:S01]  /*25a0*/  UIADD3 UR8, UPT, UPT, UR21, 0x26600, URZ ;  /* 0x0002660015087890 */ /* 0x000fe2000fffe0ff */
[----:B------:R-:W-:Y:S01]  /*25b0*/  UTMALDG.2D [UR24], [UR28], desc[UR40] ;  /* 0x000028181c0075b4 */ /* 0x000fe20008009000 */
[----:B------:R-:W-:Y:S02]  /*25c0*/  UIMAD UR12, UR9, UR7, UR5 ;  /* 0x00000007090c72a4 */ /* 0x000fe4000f8e0205 */
[----:B------:R-:W-:Y:S01]  /*25d0*/  UPRMT UR21, UR33, 0x5410, URZ ;  /* 0x0000541021157896 */ /* 0x000fe200080000ff */
[----:B------:R-:W-:Y:S01]  /*25e0*/  UMOV UR9, UR25 ;  /* 0x0000001900097c82 */ /* 0x000fe20008000000 */
[----:B------:R-:W-:Y:S07]  /*25f0*/  UISETP.NE.AND UP0, UPT, UR15, UR36, UPT ;  /* 0x000000240f00728c */ /* 0x000fee000bf05270 */
[----:B------:R3:W-:Y:S02]  /*2600*/  UTMALDG.4D.IM2COL [UR8], [UR30], UR21 ;  /* 0x000000081e0073b4 */ /* 0x0007e40008058015 */
[----:B---3--:R-:W-:Y:S01]  /*2610*/  UMOV UR11, UR32 ;  /* 0x00000020000b7c82 */ /* 0x008fe20008000000 */
[----:B----4-:R-:W-:Y:S05]  /*2620*/  BRA.U UP0, `(.L_x_29) ;  /* 0xfffffffd00207547 */ /* 0x010fea000b83ffff */
.L_x_24:
[----:B--23--:R-:W-:Y:S01]  /*2630*/  SHF.L.U32 R3, R2, 0x1f, RZ ;  /* 0x0000001f02037819 */ /* 0x00cfe200000006ff */
[----:B------:R-:W-:-:S03]  /*2640*/  NOP ;  /* 0x0000000000007918 */ /* 0x000fc60000000000 */
[----:B-1----:R-:W1:Y:S02]  /*2650*/  SYNCS.PHASECHK.TRANS64.TRYWAIT P0, [UR23+0x240], R3 ;  /* 0x00024003ff0075a7 */ /* 0x002e640008001117 */
[----:B-1----:R-:W-:Y:S05]  /*2660*/  @!P0 BRA `(.L_x_30) ;  /* 0x0000006400c48947 */ /* 0x002fea0003800000 */
.L_x_123:
[----:B------:R-:W2:Y:S01]  /*2670*/  LDS.128 R4, [UR23+0x280] ;  /* 0x00028017ff047984 */ /* 0x000ea20008000c00 */
[----:B------:R-:W-:Y:S02]  /*2680*/  UIADD3 UR4, UPT, UPT, UR23, 0x248, URZ ;  /* 0x0000024817047890 */ /* 0x000fe4000fffe0ff */
[----:B------:R-:W-:Y:S01]  /*2690*/  UISETP.GE.AND UP0, UPT, UR39, 0x1, UPT ;  /* 0x000000012700788c */ /* 0x000fe2000bf06270 */
[----:B------:R-:W-:Y:S01]  /*26a0*/  @!PT LDS RZ, [RZ] ;  /* 0x00000000fffff984 */ /* 0x000fe20000000800 */
[----:B------:R-:W-:Y:S01]  /*26b0*/  @!PT LDS RZ, [RZ] ;  /* 0x00000000fffff984 */ /* 0x000fe20000000800 */
[----:B------:R-:W-:Y:S01]  /*26c0*/  @!PT LDS RZ, [RZ] ;  /* 0x00000000fffff984 */ /* 0x000fe20000000800 */
[----:B------:R-:W-:Y:S01]  /*26d0*/  @!PT LDS RZ, [RZ] ;  /* 0x00000000fffff984 */ /* 0x000fe20000000800 */
[----:B------:R3:W-:Y:S06]  /*26e0*/  MEMBAR.ALL.CTA ;  /* 0x0000000000007992 */ /* 0x0007ec0000008000 */
[----:B---3--:R-:W3:Y:S01]  /*26f0*/  FENCE.VIEW.ASYNC.S ;  /* 0x00000000000073c6 */ /* 0x008ee20000000000 */
[----:B------:R-:W-:-:S09]  /*2700*/  UPRMT UR4, URZ, 0x654, UR4 ;  /* 0x00000654ff047896 */ /* 0x000fd20008000004 */
[----:B---3--:R-:W-:Y:S01]  /*2710*/  SYNCS.ARRIVE.TRANS64.RED.A1T0 RZ, [UR4], RZ ;  /* 0x000000ffffff79a7 */ /* 0x008fe20008100404 */
[----:B--2---:R-:W-:-:S13]  /*2720*/  LOP3.LUT P0, RZ, R6, 0x1, RZ, 0xc0, !PT ;  /* 0x0000000106ff7812 */ /* 0x004fda000780c0ff */
[----:B------:R-:W-:Y:S01]  /*2730*/  VOTEU.ANY UP1, P0 ;  /* 0x0000000000ff7886 */ /* 0x000fe20000020100 */
[----:B------:R-:W-:-:S13]  /*2740*/  PLOP3.LUT P0, PT, PT, PT, UP1, 0x80, 0x8 ;  /* 0x000000000008781c */ /* 0x000fda0003f0f018 */
[----:B-1----:R-:W-:Y:S02]  /*2750*/  @P0 MOV R0, R4 ;  /* 0x0000000400000202 */ /* 0x002fe40000000f00 */
[----:B------:R-:W-:Y:S02]  /*2760*/  @P0 LOP3.LUT R4, R5, 0xffff, RZ, 0xc0, !PT ;  /* 0x0000ffff05040812 */ /* 0x000fe400078ec0ff */
[----:B------:R-:W-:Y:S02]  /*2770*/  @P0 R2UR UR6, R0 ;  /* 0x00000000000602ca */ /* 0x000fe400000e0000 */
[----:B------:R-:W-:-:S11]  /*2780*/  @P0 R2UR UR5, R4 ;  /* 0x00000000040502ca */ /* 0x000fd600000e0000 */
[----:B------:R-:W-:Y:S02]  /*2790*/  @UP1 UMOV UR48, UR6 ;  /* 0x0000000600301c82 */ /* 0x000fe40008000000 */
[----:B------:R-:W-:Y:S01]  /*27a0*/  @UP1 UMOV UR38, UR5 ;  /* 0x0000000500261c82 */ /* 0x000fe20008000000 */
[----:B------:R-:W-:Y:S05]  /*27b0*/  BRA.U !UP0, `(.L_x_31) ;  /* 0x0000000108d47547 */ /* 0x000fea000b800000 */
[----:B------:R-:W1:Y:S01]  /*27c0*/  LDCU.128 UR16, c[0x0][0xb10] ;  /* 0x00016200ff1077ac */ /* 0x000e620008000c00 */
[----:B------:R-:W2:Y:S01]  /*27d0*/  LDCU UR21, c[0x0][0xb20] ;  /* 0x00016400ff1577ac */ /* 0x000ea20008000800 */
[----:B------:R-:W3:Y:S01]  /*27e0*/  LDCU UR20, c[0x0][0xb0c] ;  /* 0x00016180ff1477ac */ /* 0x000ee20008000800 */
[----:B------:R-:W4:Y:S01]  /*27f0*/  LDCU.64 UR14, c[0x0][0xb28] ;  /* 0x00016500ff0e77ac */ /* 0x000f220008000a00 */
[----:B------:R-:W-:Y:S02]  /*2800*/  UISETP.NE.AND UP3, UPT, UR39, 0x1, UPT ;  /* 0x000000012700788c */ /* 0x000fe4000bf65270 */
[----:B-1----:R-:W-:Y:S02]  /*2810*/  UIMAD.WIDE.U32 UR4, UR50, UR19, URZ ;  /* 0x00000013320472a5 */ /* 0x002fe4000f8e00ff */
[----:B------:R-:W-:Y:S02]  /*2820*/  UIMAD.WIDE.U32 UR6, UR51, UR16, URZ ;  /* 0x00000010330672a5 */ /* 0x000fe4000f8e00ff */
[----:B------:R-:W-:-:S02]  /*2830*/  UISETP.NE.AND UP0, UPT, UR18, 0x1, UPT ;  /* 0x000000011200788c */ /* 0x000fc4000bf05270 */
[----:B------:R-:W-:Y:S01]  /*2840*/  UIMAD.WIDE.U32 UR10, UR38, UR19, URZ ;  /* 0x00000013260a72a5 */ /* 0x000fe2000f8e00ff */
[----:B------:R-:W-:Y:S01]  /*2850*/  UMOV UR4, UR5 ;  /* 0x0000000500047c82 */ /* 0x000fe20008000000 */
[----:B---3--:R-:W-:Y:S02]  /*2860*/  UISETP.NE.AND UP2, UPT, UR20, 0x1, UPT ;  /* 0x000000011400788c */ /* 0x008fe4000bf45270 */
[----:B--2---:R-:W-:Y:S02]  /*2870*/  USHF.R.U32.HI UR5, URZ, UR21, UR4 ;  /* 0x00000015ff057299 */ /* 0x004fe40008011604 */
[----:B------:R-:W-:Y:S01]  /*2880*/  UIMAD.WIDE.U32 UR12, UR48, UR16, URZ ;  /* 0x00000010300c72a5 */ /* 0x000fe2000f8e00ff */
[----:B------:R-:W-:Y:S01]  /*2890*/  UMOV UR4, UR7 ;  /* 0x0000000700047c82 */ /* 0x000fe20008000000 */
[----:B------:R-:W-:Y:S02]  /*28a0*/  USEL UR5, UR50, UR5, !UP0 ;  /* 0x0000000532057287 */ /* 0x000fe4000c000000 */
[----:B------:R-:W-:-:S02]  /*28b0*/  USHF.R.U32.HI UR4, URZ, UR17, UR4 ;  /* 0x00000011ff047299 */ /* 0x000fc40008011604 */
[----:B----4-:R-:W-:Y:S02]  /*28c0*/  UIMAD.WIDE.U32 UR8, UR5, UR14, URZ ;  /* 0x0000000e050872a5 */ /* 0x010fe4000f8e00ff */
[----:B------:R-:W-:Y:S01]  /*28d0*/  USEL UR6, UR51, UR4, !UP2 ;  /* 0x0000000433067287 */ /* 0x000fe2000d000000 */
[----:B------:R-:W-:Y:S02]  /*28e0*/  UMOV UR12, UR13 ;  /* 0x0000000d000c7c82 */ /* 0x000fe40008000000 */
[----:B------:R-:W-:Y:S01]  /*28f0*/  UMOV UR4, UR11 ;  /* 0x0000000b00047c82 */ /* 0x000fe20008000000 */
[----:B------:R-:W-:Y:S01]  /*2900*/  UIMAD.WIDE.U32 UR10, UR6, UR14, URZ ;  /* 0x0000000e060a72a5 */ /* 0x000fe2000f8e00ff */
[----:B------:R-:W-:Y:S01]  /*2910*/  UMOV UR8, UR9 ;  /* 0x0000000900087c82 */ /* 0x000fe20008000000 */
[----:B------:R-:W-:Y:S02]  /*2920*/  USHF.R.U32.HI UR4, URZ, UR21, UR4 ;  /* 0x00000015ff047299 */ /* 0x000fe40008011604 */
[----:B------:R-:W-:-:S03]  /*2930*/  @UP3 USHF.R.U32.HI UR5, URZ, UR15, UR8 ;  /* 0x0000000fff053299 */ /* 0x000fc60008011608 */
[----:B------:R-:W-:Y:S01]  /*2940*/  UMOV UR10, UR11 ;  /* 0x0000000b000a7c82 */ /* 0x000fe20008000000 */
[----:B------:R-:W-:Y:S02]  /*2950*/  USHF.R.U32.HI UR17, URZ, UR17, UR12 ;  /* 0x00000011ff117299 */ /* 0x000fe4000801160c */
[----:B------:R-:W-:Y:S02]  /*2960*/  USEL UR4, UR38, UR4, !UP0 ;  /* 0x0000000426047287 */ /* 0x000fe4000c000000 */
[----:B------:R-:W-:Y:S02]  /*2970*/  @UP3 USHF.R.U32.HI UR6, URZ, UR15, UR10 ;  /* 0x0000000fff063299 */ /* 0x000fe4000801160a */
[----:B------:R-:W-:Y:S02]  /*2980*/  UIMAD UR7, UR39, UR5, URZ ;  /* 0x00000005270772a4 */ /* 0x000fe4000f8e02ff */
[----:B------:R-:W-:Y:S02]  /*2990*/  USEL UR5, UR48, UR17, !UP2 ;  /* 0x0000001130057287 */ /* 0x000fe4000d000000 */
[----:B------:R-:W-:-:S02]  /*29a0*/  UIMAD UR10, UR39, UR6, URZ ;  /* 0x00000006270a72a4 */ /* 0x000fc4000f8e02ff */
[----:B------:R-:W-:Y:S02]  /*29b0*/  UISETP.GE.AND UP0, UPT, UR4, UR7, UPT ;  /* 0x000000070400728c */ /* 0x000fe4000bf06270 */
[----:B------:R-:W-:Y:S02]  /*29c0*/  UIMAD.WIDE.U32 UR8, UR4, UR14, URZ ;  /* 0x0000000e040872a5 */ /* 0x000fe4000f8e00ff */
[----:B------:R-:W-:Y:S02]  /*29d0*/  UISETP.GE.OR UP0, UPT, UR5, UR10, UP0 ;  /* 0x0000000a0500728c */ /* 0x000fe40008706670 */
[----:B------:R-:W-:-:S03]  /*29e0*/  UIMAD.WIDE.U32 UR10, UR5, UR14, URZ ;  /* 0x0000000e050a72a5 */ /* 0x000fc6000f8e00ff */
[----:B------:R-:W-:Y:S01]  /*29f0*/  UMOV UR7, UR9 ;  /* 0x0000000900077c82 */ /* 0x000fe20008000000 */
[----:B------:R-:W-:Y:S02]  /*2a00*/  UIADD3 UR9, UPT, UPT, -UR4, URZ, URZ ;  /* 0x000000ff04097290 */ /* 0x000fe4000fffe1ff */
[----:B------:R-:W-:Y:S02]  /*2a10*/  USHF.R.U32.HI UR7, URZ, UR15, UR7 ;  /* 0x0000000fff077299 */ /* 0x000fe40008011607 */
[----:B------:R-:W-:Y:S02]  /*2a20*/  UIMAD UR10, UR18, UR9, UR38 ;  /* 0x00000009120a72a4 */ /* 0x000fe4000f8e0226 */
[----:B------:R-:W-:Y:S01]  /*2a30*/  USEL UR7, UR4, UR7, !UP3 ;  /* 0x0000000704077287 */ /* 0x000fe2000d800000 */
[----:B------:R-:W-:Y:S01]  /*2a40*/  @!UP0 UMOV UR8, UR11 ;  /* 0x0000000b00088c82 */ /* 0x000fe20008000000 */
[----:B------:R-:W-:Y:S02]  /*2a50*/  UIADD3 UR11, UPT, UPT, -UR5, URZ, URZ ;  /* 0x000000ff050b7290 */ /* 0x000fe4000fffe1ff */
[----:B------:R-:W-:-:S02]  /*2a60*/  @!UP0 USHF.R.U32.HI UR8, URZ, UR15, UR8 ;  /* 0x0000000fff088299 */ /* 0x000fc40008011608 */
[----:B------:R-:W-:Y:S02]  /*2a70*/  UIADD3 UR9, UPT, UPT, -UR7, URZ, URZ ;  /* 0x000000ff07097290 */ /* 0x000fe4000fffe1ff */
[----:B------:R-:W-:Y:S02]  /*2a80*/  @!UP0 USEL UR8, UR5, UR8, !UP3 ;  /* 0x0000000805088287 */ /* 0x000fe4000d800000 */
[----:B------:R-:W-:Y:S02]  /*2a90*/  UIMAD UR9, UR39, UR9, UR4 ;  /* 0x00000009270972a4 */ /* 0x000fe4000f8e0204 */
[----:B------:R-:W-:Y:S02]  /*2aa0*/  @!UP0 UIADD3 UR7, UPT, UPT, UR7, -UR8, URZ ;  /* 0x8000000807078290 */ /* 0x000fe4000fffe0ff */
[----:B------:R-:W-:Y:S02]  /*2ab0*/  @!UP0 UIMAD UR8, UR9, UR6, UR8 ;  /* 0x00000006090882a4 */ /* 0x000fe4000f8e0208 */
[----:B------:R-:W-:-:S02]  /*2ac0*/  @!UP0 UIMAD UR4, UR39, UR7, UR5 ;  /* 0x00000007270482a4 */ /* 0x000fc4000f8e0205 */
[----:B------:R-:W-:Y:S02]  /*2ad0*/  UIMAD UR6, UR20, UR11, UR48 ;  /* 0x0000000b140672a4 */ /* 0x000fe4000f8e0230 */
[----:B------:R-:W-:Y:S01]  /*2ae0*/  UIMAD UR38, UR4, UR18, UR10 ;  /* 0x00000012042672a4 */ /* 0x000fe2000f8e020a */
[----:B------:R-:W-:Y:S02]  /*2af0*/  @!UP0 UMOV UR5, UR8 ;  /* 0x0000000800058c82 */ /* 0x000fe40008000000 */
[----:B------:R-:W-:-:S12]  /*2b00*/  UIMAD UR48, UR5, UR20, UR6 ;  /* 0x00000014053072a4 */ /* 0x000fd8000f8e0206 */
.L_x_31:
        /* <DEDUP_REMOVED lines=20> */
.L_x_32:
[----:B------:R-:W-:Y:S02]  /*2c50*/  R2UR UR5, R132 ;  /* 0x00000000840572ca */ /* 0x000fe400000e0000 */
[----:B------:R-:W-:Y:S02]  /*2c60*/  R2UR UR4, R131 ;  /* 0x00000000830472ca */ /* 0x000fe400000e0000 */
[----:B------:R-:W-:Y:S02]  /*2c70*/  PLOP3.LUT P1, PT, PT, PT, PT, 0x80, 0x8 ;  /* 0x000000000008781c */ /* 0x000fe40003f2f070 */
[----:B------:R-:W-:-:S07]  /*2c80*/  LOP3.LUT R2, R2, 0x1, RZ, 0x3c, !PT ;  /* 0x0000000102027812 */ /* 0x000fce00078e3cff */
[----:B------:R-:W-:Y:S02]  /*2c90*/  UIADD3 UR47, UPT, UPT, UR48, UR5, URZ ;  /* 0x00000005302f7290 */ /* 0x000fe4000fffe0ff */
[----:B------:R-:W-:Y:S01]  /*2ca0*/  UIADD3 UR26, UPT, UPT, UR38, UR4, URZ ;  /* 0x00000004261a7290 */ /* 0x000fe2000fffe0ff */
[----:B------:R-:W-:Y:S11]  /*2cb0*/  BRA.U UP1, `(.L_x_33) ;  /* 0xffffffe901d47547 */ /* 0x000ff6000b83ffff */
[----:B------:R-:W-:Y:S01]  /*2cc0*/  UIADD3 UR23, UPT, UPT, UR23, 0x110, URZ ;  /* 0x0000011017177890 */ /* 0x000fe2000fffe0ff */
[----:B------:R-:W-:-:S03]  /*2cd0*/  MOV R2, UR22 ;  /* 0x0000001600027c02 */ /* 0x000fc60008000f00 */
[----:B------:R-:W-:Y:S01]  /*2ce0*/  ULEA UR4, UR32, UR23, 0x3 ;  /* 0x0000001720047291 */ /* 0x000fe2000f8e18ff */
[----:B------:R-:W-:-:S08]  /*2cf0*/  SHF.L.U32 R2, R2, 0x1f, RZ ;  /* 0x0000001f02027819 */ /* 0x000fd000000006ff */
[----:B------:R-:W1:Y:S02]  /*2d00*/  SYNCS.PHASECHK.TRANS64.TRYWAIT P0, [UR4], R2 ;  /* 0x00000002ff0075a7 */ /* 0x000e640008001104 */
[----:B-1----:R-:W-:Y:S05]  /*2d10*/  @!P0 BRA `(.L_x_34) ;  /* 0x0000006000308947 */ /* 0x002fea0003800000 */
.L_x_125:
[----:B------:R-:W-:-:S04]  /*2d20*/  UIADD3 UR4, UPT, UPT, UR32, 0x1, URZ ;  /* 0x0000000120047890 */ /* 0x000fc8000fffe0ff */
[----:B------:R-:W-:-:S04]  /*2d30*/  UISETP.NE.AND UP0, UPT, UR4, 0x22, UPT ;  /* 0x000000220400788c */ /* 0x000fc8000bf05270 */
[----:B------:R-:W-:Y:S02]  /*2d40*/  USEL UR5, URZ, 0x1, UP0 ;  /* 0x00000001ff057887 */ /* 0x000fe40008000000 */
[----:B------:R-:W-:Y:S02]  /*2d50*/  USEL UR4, UR4, URZ, UP0 ;  /* 0x000000ff04047287 */ /* 0x000fe40008000000 */
[----:B------:R-:W-:Y:S02]  /*2d60*/  ULOP3.LUT UR6, UR22, UR5, URZ, 0x3c, !UPT ;  /* 0x0000000516067292 */ /* 0x000fe4000f8e3cff */
[----:B------:R-:W-:-:S04]  /*2d70*/  ULEA UR5, UR4, UR23, 0x3 ;  /* 0x0000001704057291 */ /* 0x000fc8000f8e18ff */
[----:B-1----:R-:W-:-:S04]  /*2d80*/  MOV R2, UR6 ;  /* 0x0000000600027c02 */ /* 0x002fc80008000f00 */
[----:B------:R-:W-:-:S04]  /*2d90*/  SHF.L.U32 R2, R2, 0x1f, RZ ;  /* 0x0000001f02027819 */ /* 0x000fc800000006ff */
[----:B------:R-:W1:Y:S02]  /*2da0*/  SYNCS.PHASECHK.TRANS64.TRYWAIT P0, [UR5], R2 ;  /* 0x00000002ff0075a7 */ /* 0x000e640008001105 */
[----:B-1----:R-:W-:Y:S05]  /*2db0*/  @!P0 BRA `(.L_x_35) ;  /* 0x0000006000208947 */ /* 0x002fea0003800000 */
.L_x_127:
        /* <DEDUP_REMOVED lines=10> */
.L_x_129:
        /* <DEDUP_REMOVED lines=10> */
.L_x_131:
        /* <DEDUP_REMOVED lines=10> */
.L_x_133:
        /* <DEDUP_REMOVED lines=10> */
.L_x_135:
        /* <DEDUP_REMOVED lines=10> */
.L_x_137:
        /* <DEDUP_REMOVED lines=10> */
.L_x_139:
        /* <DEDUP_REMOVED lines=10> */
.L_x_141:
        /* <DEDUP_REMOVED lines=10> */
.L_x_143:
        /* <DEDUP_REMOVED lines=10> */
.L_x_145:
        /* <DEDUP_REMOVED lines=10> */
.L_x_147:
        /* <DEDUP_REMOVED lines=10> */
.L_x_149:
        /* <DEDUP_REMOVED lines=10> */
.L_x_151:
        /* <DEDUP_REMOVED lines=10> */
.L_x_153:
        /* <DEDUP_REMOVED lines=10> */
.L_x_155:
        /* <DEDUP_REMOVED lines=10> */
.L_x_157:
        /* <DEDUP_REMOVED lines=10> */
.L_x_159:
        /* <DEDUP_REMOVED lines=10> */
.L_x_161:
        /* <DEDUP_REMOVED lines=10> */
.L_x_163:
        /* <DEDUP_REMOVED lines=10> */
.L_x_165:
        /* <DEDUP_REMOVED lines=10> */
.L_x_167:
        /* <DEDUP_REMOVED lines=10> */
.L_x_169:
        /* <DEDUP_REMOVED lines=10> */
.L_x_171:
        /* <DEDUP_REMOVED lines=10> */
.L_x_173:
        /* <DEDUP_REMOVED lines=10> */
.L_x_175:
        /* <DEDUP_REMOVED lines=10> */
.L_x_177:
        /* <DEDUP_REMOVED lines=10> */
.L_x_179:
        /* <DEDUP_REMOVED lines=10> */
.L_x_181:
        /* <DEDUP_REMOVED lines=10> */
.L_x_183:
        /* <DEDUP_REMOVED lines=10> */
.L_x_185:
        /* <DEDUP_REMOVED lines=10> */
.L_x_187:
        /* <DEDUP_REMOVED lines=10> */
.L_x_189:
[----:B------:R-:W-:-:S04]  /*4120*/  UIADD3 UR4, UPT, UPT, UR4, 0x1, URZ ;  /* 0x0000000104047890 */ /* 0x000fc8000fffe0ff */
[----:B------:R-:W-:-:S04]  /*4130*/  UISETP.NE.AND UP0, UPT, UR4, 0x22, UPT ;  /* 0x000000220400788c */ /* 0x000fc8000bf05270 */
[----:B------:R-:W-:Y:S02]  /*4140*/  USEL UR5, URZ, 0x1, UP0 ;  /* 0x00000001ff057887 */ /* 0x000fe40008000000 */
[----:B------:R-:W-:Y:S02]  /*4150*/  USEL UR4, UR4, URZ, UP0 ;  /* 0x000000ff04047287 */ /* 0x000fe40008000000 */
[----:B------:R-:W-:Y:S02]  /*4160*/  ULOP3.LUT UR5, UR6, UR5, URZ, 0x3c, !UPT ;  /* 0x0000000506057292 */ /* 0x000fe4000f8e3cff */
[----:B------:R-:W-:-:S04]  /*4170*/  ULEA UR4, UR4, UR23, 0x3 ;  /* 0x0000001704047291 */ /* 0x000fc8000f8e18ff */
[----:B-1----:R-:W-:Y:S02]  /*4180*/  IMAD.U32 R2, RZ, RZ, UR5 ;  /* 0x00000005ff027e24 */ /* 0x002fe4000f8e00ff */
[----:B------:R-:W-:-:S03]  /*4190*/  MOV R0, UR4 ;  /* 0x0000000400007c02 */ /* 0x000fc60008000f00 */
[----:B------:R-:W-:-:S07]  /*41a0*/  SHF.L.U32 R2, R2, 0x1f, RZ ;  /* 0x0000001f02027819 */ /* 0x000fce00000006ff */
.L_x_67:
[----:B-1----:R1:W2:Y:S02]  /*41b0*/  SYNCS.PHASECHK.TRANS64.TRYWAIT P0, [R0+URZ], R2 ;  /* 0x00000002000075a7 */ /* 0x0022a400080011ff */
[----:B--2---:R-:W-:Y:S05]  /*41c0*/  @!P0 NANOSLEEP.SYNCS 0x989680 ;  /* 0x009896800000895d */ /* 0x004fea0003900000 */
[----:B------:R-:W2:Y:S02]  /*41d0*/  @!P0 SYNCS.PHASECHK.TRANS64 P0, [R0+URZ], R2 ;  /* 0x00000002000085a7 */ /* 0x000ea400080010ff */
[----:B--2---:R-:W-:Y:S05]  /*41e0*/  @P0 EXIT ;  /* 0x000000000000094d */ /* 0x004fea0003800000 */
[----:B------:R-:W-:Y:S05]  /*41f0*/  BRA `(.L_x_67) ;  /* 0xfffffffc00ec7947 */ /* 0x000fea000383ffff */
.L_x_17:
[----:B------:R-:W2:Y:S02]  /*4200*/  S2UR UR4, SR_CgaCtaId ;  /* 0x00000000000479c3 */ /* 0x000ea40000008800 */
[----:B--2---:R-:W-:-:S04]  /*4210*/  UISETP.NE.AND UP0, UPT, UR4, URZ, UPT ;  /* 0x000000ff0400728c */ /* 0x004fc8000bf05270 */
[----:B------:R-:W-:-:S09]  /*4220*/  UISETP.NE.OR UP0, UPT, UR15, 0x1, UP0 ;  /* 0x000000010f00788c */ /* 0x000fd20008705670 */
[----:B------:R-:W-:Y:S05]  /*4230*/  BRA.U UP0, `(.L_x_68) ;  /* 0x0000000100b47547 */ /* 0x000fea000b800000 */
[----:B------:R-:W2:Y:S01]  /*4240*/  S2UR UR5, SR_CgaCtaId ;  /* 0x00000000000579c3 */ /* 0x000ea20000008800 */
[----:B------:R-:W-:Y:S01]  /*4250*/  UMOV UR4, 0x400 ;  /* 0x0000040000047882 */ /* 0x000fe20000000000 */
[----:B------:R-:W-:Y:S01]  /*4260*/  HFMA2 R3, -RZ, RZ, 0, 5.9604644775390625e-08 ;  /* 0x00000001ff037431 */ /* 0x000fe200000001ff */
[----:B------:R-:W-:Y:S01]  /*4270*/  ISETP.NE.AND P0, PT, R0, RZ, PT ;  /* 0x000000ff0000720c */ /* 0x000fe20003f05270 */
[----:B------:R-:W-:Y:S01]  /*4280*/  IMAD.MOV.U32 R8, RZ, RZ, RZ ;  /* 0x000000ffff087224 */ /* 0x000fe200078e00ff */
[----:B--2---:R-:W-:-:S04]  /*4290*/  ULEA UR4, UR5, UR4, 0x18 ;  /* 0x0000000405047291 */ /* 0x004fc8000f8ec0ff */
[----:B------:R-:W-:Y:S02]  /*42a0*/  UIADD3 UR5, UPT, UPT, UR4, 0x248, URZ ;  /* 0x0000024804057890 */ /* 0x000fe4000fffe0ff */
[----:B------:R-:W-:Y:S02]  /*42b0*/  UIADD3 UR8, UPT, UPT, UR4, 0x240, URZ ;  /* 0x0000024004087890 */ /* 0x000fe4000fffe0ff */
[----:B------:R-:W-:-:S12]  /*42c0*/  UPRMT UR5, URZ, 0x654, UR5 ;  /* 0x00000654ff057896 */ /* 0x000fd80008000005 */
.L_x_71:
[----:B------:R-:W-:Y:S01]  /*42d0*/  SHF.L.U32 R6, R3, 0x1f, RZ ;  /* 0x0000001f03067819 */ /* 0x000fe200000006ff */
[----:B------:R-:W-:Y:S02]  /*42e0*/  IMAD.U32 R4, RZ, RZ, UR8 ;  /* 0x00000008ff047e24 */ /* 0x000fe4000f8e00ff */
[----:B------:R-:W-:Y:S01]  /*42f0*/  @!P0 IMAD.MOV.U32 R5, RZ, RZ, 0x10 ;  /* 0x00000010ff058424 */ /* 0x000fe200078e00ff */
[----:B------:R-:W2:Y:S02]  /*4300*/  SYNCS.PHASECHK.TRANS64.TRYWAIT P1, [UR4+0x248], R6 ;  /* 0x00024806ff0075a7 */ /* 0x000ea40008021104 */
[----:B------:R-:W-:-:S04]  /*4310*/  PRMT R4, R0, 0x654, R4 ;  /* 0x0000065400047816 */ /* 0x000fc80000000004 */
[----:B------:R-:W-:Y:S01]  /*4320*/  SEL R2, R4, R2, !P0 ;  /* 0x0000000204027207 */ /* 0x000fe20004000000 */
[----:B--2---:R-:W-:Y:S06]  /*4330*/  @!P1 BRA `(.L_x_69) ;  /* 0x0000005400c09947 */ /* 0x004fec0003800000 */
.L_x_191:
[----:B------:R-:W-:Y:S01]  /*4340*/  UIADD3 UR6, UPT, UPT, UR4, 0x280, URZ ;  /* 0x0000028004067890 */ /* 0x000fe2000fffe0ff */
[----:B------:R3:W-:Y:S01]  /*4350*/  @!P0 SYNCS.ARRIVE.TRANS64.RED RZ, [R2+URZ], R5 ;  /* 0x0000000502ff89a7 */ /* 0x0007e200080004ff */
[----:B------:R-:W-:Y:S01]  /*4360*/  UIADD3 UR7, UPT, UPT, UR4, 0x240, URZ ;  /* 0x0000024004077890 */ /* 0x000fe2000fffe0ff */
[----:B------:R-:W-:-:S08]  /*4370*/  LOP3.LUT R3, R3, 0x1, RZ, 0x3c, !PT ;  /* 0x0000000103037812 */ /* 0x000fd000078e3cff */
[----:B------:R-:W-:Y:S06]  /*4380*/  UGETNEXTWORKID.BROADCAST [UR6], [UR7] ;  /* 0x00000000060073ca */ /* 0x000fec0008000100 */
[----:B---3--:R-:W-:-:S04]  /*4390*/  SHF.L.U32 R5, R8, 0x1f, RZ ;  /* 0x0000001f08057819 */ /* 0x008fc800000006ff */
[----:B------:R-:W3:Y:S02]  /*43a0*/  SYNCS.PHASECHK.TRANS64.TRYWAIT P1, [UR4+0x240], R5 ;  /* 0x00024005ff0075a7 */ /* 0x000ee40008021104 */
[----:B---3--:R-:W-:Y:S05]  /*43b0*/  @!P1 BRA `(.L_x_70) ;  /* 0x0000005400b89947 */ /* 0x008fea0003800000 */
.L_x_193:
[----:B--2---:R-:W2:Y:S01]  /*43c0*/  LDS.128 R4, [UR4+0x280] ;  /* 0x00028004ff047984 */ /* 0x004ea20008000c00 */
[----:B------:R-:W-:Y:S01]  /*43d0*/  LOP3.LUT R8, R8, 0x1, RZ, 0x3c, !PT ;  /* 0x0000000108087812 */ /* 0x000fe200078e3cff */
[----:B------:R-:W-:Y:S01]  /*43e0*/  @!PT LDS RZ, [RZ] ;  /* 0x00000000fffff984 */ /* 0x000fe20000000800 */
[----:B------:R-:W-:Y:S01]  /*43f0*/  @!PT LDS RZ, [RZ] ;  /* 0x00000000fffff984 */ /* 0x000fe20000000800 */
[----:B------:R-:W-:Y:S01]  /*4400*/  @!PT LDS RZ, [RZ] ;  /* 0x00000000fffff984 */ /* 0x000fe20000000800 */
[----:B------:R-:W-:Y:S01]  /*4410*/  @!PT LDS RZ, [RZ] ;  /* 0x00000000fffff984 */ /* 0x000fe20000000800 */
[----:B------:R3:W-:Y:S06]  /*4420*/  MEMBAR.ALL.CTA ;  /* 0x0000000000007992 */ /* 0x0007ec0000008000 */
[----:B---3--:R-:W3:Y:S02]  /*4430*/  FENCE.VIEW.ASYNC.S ;  /* 0x00000000000073c6 */ /* 0x008ee40000000000 */
[----:B---3--:R-:W-:Y:S01]  /*4440*/  SYNCS.ARRIVE.TRANS64.RED.A1T0 RZ, [UR5], RZ ;  /* 0x000000ffffff79a7 */ /* 0x008fe20008100405 */
[----:B--2---:R-:W-:-:S13]  /*4450*/  LOP3.LUT P1, RZ, R6, 0x1, RZ, 0xc0, !PT ;  /* 0x0000000106ff7812 */ /* 0x004fda000782c0ff */
[----:B------:R-:W-:Y:S05]  /*4460*/  @P1 BRA `(.L_x_71) ;  /* 0xfffffffc00981947 */ /* 0x000fea000383ffff */
[----:B------:R-:W-:-:S04]  /*4470*/  SHF.L.U32 R0, R3, 0x1f, RZ ;  /* 0x0000001f03007819 */ /* 0x000fc800000006ff */
[----:B------:R-:W2:Y:S02]  /*4480*/  SYNCS.PHASECHK.TRANS64 P0, [UR4+0x248], R0 ;  /* 0x00024800ff0075a7 */ /* 0x000ea40008001004 */
[----:B-12---:R-:W-:Y:S05]  /*4490*/  @P0 EXIT ;  /* 0x000000000000094d */ /* 0x006fea0003800000 */
[----:B------:R-:W-:-:S07]  /*44a0*/  MOV R0, UR4 ;  /* 0x0000000400007c02 */ /* 0x000fce0008000f00 */
.L_x_72:
[----:B-1----:R-:W-:-:S04]  /*44b0*/  SHF.L.U32 R2, R3, 0x1f, RZ ;  /* 0x0000001f03027819 */ /* 0x002fc800000006ff */
[----:B------:R1:W2:Y:S03]  /*44c0*/  SYNCS.PHASECHK.TRANS64.TRYWAIT P0, [R0+URZ+0x248], R2 ;  /* 0x00024802000075a7 */ /* 0x0002a600080011ff */
[----:B--2---:R-:W-:Y:S05]  /*44d0*/  @!P0 NANOSLEEP.SYNCS 0x989680 ;  /* 0x009896800000895d */ /* 0x004fea0003900000 */
[----:B------:R-:W2:Y:S02]  /*44e0*/  @!P0 SYNCS.PHASECHK.TRANS64 P0, [R0+URZ+0x248], R2 ;  /* 0x00024802000085a7 */ /* 0x000ea400080010ff */
[----:B--2---:R-:W-:Y:S05]  /*44f0*/  @P0 EXIT ;  /* 0x000000000000094d */ /* 0x004fea0003800000 */
[----:B------:R-:W-:Y:S05]  /*4500*/  BRA `(.L_x_72) ;  /* 0xfffffffc00e87947 */ /* 0x000fea000383ffff */
.L_x_68:
[----:B------:R-:W-:-:S09]  /*4510*/  UISETP.NE.AND UP0, UPT, UR15, URZ, UPT ;  /* 0x000000ff0f00728c */ /* 0x000fd2000bf05270 */
[----:B------:R-:W-:Y:S05]  /*4520*/  BRA.U UP0, `(.L_x_73) ;  /* 0x0000000d001c7547 */ /* 0x000fea000b800000 */
[----:B------:R-:W2:Y:S01]  /*4530*/  S2UR UR7, SR_CgaCtaId ;  /* 0x00000000000779c3 */ /* 0x000ea20000008800 */
[----:B------:R-:W-:Y:S01]  /*4540*/  UMOV UR4, 0x40 ;  /* 0x0000004000047882 */ /* 0x000fe20000000000 */
[----:B------:R-:W-:Y:S01]  /*4550*/  NOP ;  /* 0x0000000000007918 */ /* 0x000fe20000000000 */
[----:B------:R-:W-:Y:S01]  /*4560*/  UMOV UR6, 0x400 ;  /* 0x0000040000067882 */ /* 0x000fe20000000000 */
[----:B--2---:R-:W-:Y:S02]  /*4570*/  ULEA UR5, UR7, UR4, 0x18 ;  /* 0x0000000407057291 */ /* 0x004fe4000f8ec0ff */
[----:B------:R-:W-:-:S07]  /*4580*/  ULEA UR6, UR7, UR6, 0x18 ;  /* 0x0000000607067291 */ /* 0x000fce000f8ec0ff */
[----:B------:R-:W2:Y:S02]  /*4590*/  LDS.U8 R0, [UR5+0x1c] ;  /* 0x00001c05ff007984 */ /* 0x000ea40008000000 */
[----:B--2---:R-:W-:-:S13]  /*45a0*/  ISETP.NE.AND P0, PT, R0, RZ, PT ;  /* 0x000000ff0000720c */ /* 0x004fda0003f05270 */
[----:B------:R-:W-:Y:S05]  /*45b0*/  @P0 BRA `(.L_x_74) ;  /* 0x0000000000580947 */ /* 0x000fea0003800000 */
[----:B------:R-:W-:-:S13]  /*45c0*/  ELECT P0, URZ, PT ;  /* 0x0000000000ff782f */ /* 0x000fda0003800000 */
[----:B------:R-:W-:Y:S05]  /*45d0*/  @!P0 BRA `(.L_x_75) ;  /* 0x0000000000608947 */ /* 0x000fea0003800000 */
[----:B------:R-:W-:Y:S01]  /*45e0*/  UMOV UR4, 0x10 ;  /* 0x0000001000047882 */ /* 0x000fe20000000000 */
[----:B------:R-:W-:Y:S01]  /*45f0*/  HFMA2 R0, -RZ, RZ, 0, 5.9604644775390625e-08 ;  /* 0x00000001ff007431 */ /* 0x000fe200000001ff */
[----:B------:R-:W-:-:S03]  /*4600*/  MOV R2, 0xffff ;  /* 0x0000ffff00027802 */ /* 0x000fc60000000f00 */
[----:B------:R-:W-:Y:S04]  /*4610*/  DEPBAR.LE SB2, 0x36 ;  /* 0x0000ad800000791a */ /* 0x000fe80000000000 */
[----:B------:R-:W2:Y:S02]  /*4620*/  UTCATOMSWS.FIND_AND_SET.ALIGN UP0, UR4, UR4 ;  /* 0x00000004000475e3 */ /* 0x000ea40008000800 */
[----:B--2---:R-:W-:Y:S01]  /*4630*/  MOV R3, UR4 ;  /* 0x0000000400037c02 */ /* 0x004fe20008000f00 */
[----:B------:R-:W-:Y:S06]  /*4640*/  BRA.U UP0, `(.L_x_76) ;  /* 0x0000000100187547 */ /* 0x000fec000b800000 */
.L_x_77:
[----:B------:R-:W-:Y:S05]  /*4650*/  NANOSLEEP 0x64 ;  /* 0x000000640000795d */ /* 0x000fea0003800000 */
[----:B------:R-:W-:-:S05]  /*4660*/  UMOV UR4, 0x10 ;  /* 0x0000001000047882 */ /* 0x000fca0000000000 */
[----:B------:R-:W-:Y:S04]  /*4670*/  DEPBAR.LE SB2, 0x36 ;  /* 0x0000ad800000791a */ /* 0x000fe80000000000 */
[----:B------:R-:W2:Y:S02]  /*4680*/  UTCATOMSWS.FIND_AND_SET.ALIGN UP0, UR4, UR4 ;  /* 0x00000004000475e3 */ /* 0x000ea40008000800 */
[----:B--2---:R-:W-:Y:S01]  /*4690*/  MOV R3, UR4 ;  /* 0x0000000400037c02 */ /* 0x004fe20008000f00 */
[----:B------:R-:W-:Y:S05]  /*46a0*/  BRA.U !UP0, `(.L_x_77) ;  /* 0xfffffffd08e87547 */ /* 0x000fea000b83ffff */
.L_x_76:
[-C--:B------:R-:W-:Y:S02]  /*46b0*/  SHF.L.U32 R2, R2, R3.reuse, RZ ;  /* 0x0000000302027219 */ /* 0x080fe400000006ff */
[----:B------:R-:W-:Y:S01]  /*46c0*/  SHF.L.U32 R0, R0, R3, RZ ;  /* 0x0000000300007219 */ /* 0x000fe200000006ff */
[----:B------:R-:W-:Y:S02]  /*46d0*/  IMAD.SHL.U32 R3, R3, 0x20, RZ ;  /* 0x0000002003037824 */ /* 0x000fe400078e00ff */
[----:B------:R2:W-:Y:S04]  /*46e0*/  ATOMS.OR RZ, [UR5+0x14], R2 ;  /* 0x00001402ffff798c */ /* 0x0005e8000b000005 */
[----:B------:R2:W-:Y:S04]  /*46f0*/  ATOMS.OR RZ, [UR5+0x18], R0 ;  /* 0x00001800ffff798c */ /* 0x0005e8000b000005 */
[----:B------:R2:W-:Y:S01]  /*4700*/  STS [UR6+0x290], R3 ;  /* 0x00029003ff007988 */ /* 0x0005e20008000806 */
[----:B------:R-:W-:Y:S05]  /*4710*/  BRA `(.L_x_75) ;  /* 0x0000000000107947 */ /* 0x000fea0003800000 */
.L_x_74:
[----:B------:R-:W-:Y:S02]  /*4720*/  MOV R0, 0xffffffff ;  /* 0xffffffff00007802 */ /* 0x000fe40000000f00 */
[----:B------:R-:W-:-:S03]  /*4730*/  MOV R2, 0x4760 ;  /* 0x0000476000027802 */ /* 0x000fc60000000f00 */
[----:B------:R2:W-:Y:S04]  /*4740*/  STS [UR6+0x290], R0 ;  /* 0x00029000ff007988 */ /* 0x0005e80008000806 */
[----:B-12--5:R-:W-:Y:S05]  /*4750*/  CALL.REL.NOINC `($__internal_1_$__cuda_sm10x_tcgen05_guardrail_trap_phase_invalid_during_alloc) ;  /* 0x0000005400f87944 */ /* 0x026fea0003c00000 */
.L_x_75:
[----:B------:R-:W-:Y:S05]  /*4760*/  WARPSYNC.ALL ;  /* 0x0000000000007948 */ /* 0x000fea0003800000 */
[----:B------:R-:W3:Y:S01]  /*4770*/  S2UR UR4, SR_CgaCtaId ;  /* 0x00000000000479c3 */ /* 0x000ee20000008800 */
[----:B------:R-:W-:Y:S01]  /*4780*/  UMOV UR15, 0x400 ;  /* 0x00000400000f7882 */ /* 0x000fe20000000000 */
[----:B------:R-:W-:-:S06]  /*4790*/  NOP ;  /* 0x0000000000007918 */ /* 0x000fcc0000000000 */
[----:B------:R-:W-:Y:S06]  /*47a0*/  BAR.ARV 0x6, 0xa0 ;  /* 0x0182800000007b1d */ /* 0x000fec0000002000 */
[----:B------:R-:W4:Y:S01]  /*47b0*/  LDCU UR5, c[0x0][0x390] ;  /* 0x00007200ff0577ac */ /* 0x000f220008000800 */
[----:B------:R-:W-:Y:S01]  /*47c0*/  IMAD.MOV.U32 R8, RZ, RZ, 0x1 ;  /* 0x00000001ff087424 */ /* 0x000fe200078e00ff */
[----:B------:R-:W1:Y:S01]  /*47d0*/  LDCU UR6, c[0x0][0x390] ;  /* 0x00007200ff0677ac */ /* 0x000e620008000800 */
[----:B------:R-:W-:Y:S01]  /*47e0*/  UMOV UR18, URZ ;  /* 0x000000ff00127c82 */ /* 0x000fe20008000000 */
[----:B------:R-:W-:Y:S01]  /*47f0*/  UMOV UR12, URZ ;  /* 0x000000ff000c7c82 */ /* 0x000fe20008000000 */
[----:B---3--:R-:W-:Y:S01]  /*4800*/  ULEA UR15, UR4, UR15, 0x18 ;  /* 0x0000000f040f7291 */ /* 0x008fe2000f8ec0ff */
[----:B------:R-:W-:Y:S01]  /*4810*/  UMOV UR20, 0x0 ;  /* 0x0000000000147882 */ /* 0x000fe20000000000 */
[----:B------:R-:W-:-:S02]  /*4820*/  UMOV UR21, 0x8118010 ;  /* 0x0811801000157882 */ /* 0x000fc40000000000 */
[----:B------:R-:W-:Y:S02]  /*4830*/  UIADD3 UR17, UPT, UPT, UR15, 0x4600, URZ ;  /* 0x000046000f117890 */ /* 0x000fe4000fffe0ff */
[----:B----4-:R-:W-:-:S03]  /*4840*/  UIADD3 UR5, UPT, UPT, UR5, 0x1f, URZ ;  /* 0x0000001f05057890 */ /* 0x010fc6000fffe0ff */
[----:B------:R-:W2:Y:S01]  /*4850*/  LDS R9, [UR15+0x290] ;  /* 0x0002900fff097984 */ /* 0x000ea20008000800 */
[----:B------:R-:W-:Y:S02]  /*4860*/  USHF.R.U32.HI UR17, URZ, 0x4, UR17 ;  /* 0x00000004ff117899 */ /* 0x000fe40008011611 */
[----:B------:R-:W-:Y:S02]  /*4870*/  USHF.R.S32.HI UR4, URZ, 0x1f, UR5 ;  /* 0x0000001fff047899 */ /* 0x000fe40008011405 */
[----:B------:R-:W-:Y:S02]  /*4880*/  ULOP3.LUT UR17, UR17, 0x3fff, URZ, 0xc0, !UPT ;  /* 0x00003fff11117892 */ /* 0x000fe4000f8ec0ff */
[----:B------:R-:W-:Y:S02]  /*4890*/  ULEA.HI UR4, UR4, UR5, URZ, 0x5 ;  /* 0x0000000504047291 */ /* 0x000fe4000f8f28ff */
[----:B------:R-:W-:Y:S02]  /*48a0*/  UIADD3 UR5, UPT, UPT, UR15, 0x26600, URZ ;  /* 0x000266000f057890 */ /* 0x000fe4000fffe0ff */
[----:B------:R-:W-:-:S02]  /*48b0*/  USHF.R.S32.HI UR22, URZ, 0x5, UR4 ;  /* 0x00000005ff167899 */ /* 0x000fc40008011404 */
[----:B------:R-:W-:Y:S02]  /*48c0*/  UIADD3 UR4, UPT, UPT, UR15, 0x248, URZ ;  /* 0x000002480f047890 */ /* 0x000fe4000fffe0ff */
[----:B------:R-:W-:Y:S02]  /*48d0*/  UISETP.LT.AND UP0, UPT, UR22, 0x1, UPT ;  /* 0x000000011600788c */ /* 0x000fe4000bf01270 */
[----:B------:R-:W-:Y:S02]  /*48e0*/  USHF.R.U32.HI UR5, URZ, 0x4, UR5 ;  /* 0x00000004ff057899 */ /* 0x000fe40008011605 */
[----:B------:R-:W-:Y:S02]  /*48f0*/  USEL UR24, UR22, 0x1, !UP0 ;  /* 0x0000000116187887 */ /* 0x000fe4000c000000 */
[----:B------:R-:W-:Y:S02]  /*4900*/  UPRMT UR23, URZ, 0x654, UR4 ;  /* 0x00000654ff177896 */ /* 0x000fe40008000004 */
[----:B------:R-:W-:-:S02]  /*4910*/  ULOP3.LUT UR16, UR5, 0x3fff, URZ, 0xc0, !UPT ;  /* 0x00003fff05107892 */ /* 0x000fc4000f8ec0ff */
[----:B------:R-:W-:Y:S02]  /*4920*/  UIADD3 UR24, UPT, UPT, -UR24, URZ, URZ ;  /* 0x000000ff18187290 */ /* 0x000fe4000fffe1ff */
[----:B-1----:R-:W-:Y:S01]  /*4930*/  UISETP.GE.AND UP4, UPT, UR6, 0x1, UPT ;  /* 0x000000010600788c */ /* 0x002fe2000bf86270 */
[C---:B--2---:R-:W-:Y:S01]  /*4940*/  VIADD R3, R9.reuse, 0x40 ;  /* 0x0000004009037836 */ /* 0x044fe20000000000 */
[----:B------:R-:W-:-:S04]  /*4950*/  LOP3.LUT R2, R9, 0xffff, RZ, 0xc0, !PT ;  /* 0x0000ffff09027812 */ /* 0x000fc800078ec0ff */
[----:B------:R-:W-:-:S05]  /*4960*/  LOP3.LUT R3, R3, 0xffff, RZ, 0xc0, !PT ;  /* 0x0000ffff03037812 */ /* 0x000fca00078ec0ff */
[----:B------:R1:W-:Y:S02]  /*4970*/  STL.64 [R1], R2 ;  /* 0x0000000201007387 */ /* 0x0003e40000100a00 */
[----:B-1----:R-:W-:-:S07]  /*4980*/  CS2R R2, SRZ ;  /* 0x0000000000027805 */ /* 0x002fce000001ff00 */
.L_x_84:
[----:B-1----:R-:W-:-:S04]  /*4990*/  SHF.L.U32 R4, R3, 0x1f, RZ ;  /* 0x0000001f03047819 */ /* 0x002fc800000006ff */
[----:B------:R-:W1:Y:S02]  /*49a0*/  SYNCS.PHASECHK.TRANS64.TRYWAIT P0, [UR15+0x240], R4 ;  /* 0x00024004ff0075a7 */ /* 0x000e64000800110f */
[----:B-12-4-:R-:W-:Y:S05]  /*49b0*/  @!P0 BRA `(.L_x_78) ;  /* 0x0000005000508947 */ /* 0x016fea0003800000 */
.L_x_195:
[----:B-1----:R-:W1:Y:S01]  /*49c0*/  LDS.128 R4, [UR15+0x280] ;  /* 0x0002800fff047984 */ /* 0x002e620008000c00 */
[----:B------:R-:W-:Y:S01]  /*49d0*/  ULEA UR19, UR18, UR15, 0x3 ;  /* 0x0000000f12137291 */ /* 0x000fe2000f8e18ff */
[----:B------:R-:W-:Y:S01]  /*49e0*/  SHF.L.U32 R0, R8, 0x1f, RZ ;  /* 0x0000001f08007819 */ /* 0x000fe200000006ff */
[----:B------:R-:W-:Y:S01]  /*49f0*/  @!PT LDS RZ, [RZ] ;  /* 0x00000000fffff984 */ /* 0x000fe20000000800 */
[----:B------:R-:W-:Y:S01]  /*4a00*/  @!PT LDS RZ, [RZ] ;  /* 0x00000000fffff984 */ /* 0x000fe20000000800 */
[----:B------:R-:W-:Y:S01]  /*4a10*/  @!PT LDS RZ, [RZ] ;  /* 0x00000000fffff984 */ /* 0x000fe20000000800 */
[----:B------:R-:W-:Y:S01]  /*4a20*/  @!PT LDS RZ, [RZ] ;  /* 0x00000000fffff984 */ /* 0x000fe20000000800 */
[----:B------:R2:W-:Y:S06]  /*4a30*/  MEMBAR.ALL.CTA ;  /* 0x0000000000007992 */ /* 0x0005ec0000008000 */
[----:B--2---:R-:W2:Y:S02]  /*4a40*/  FENCE.VIEW.ASYNC.S ;  /* 0x00000000000073c6 */ /* 0x004ea40000000000 */
[----:B--2---:R-:W-:Y:S01]  /*4a50*/  SYNCS.ARRIVE.TRANS64.RED.A1T0 RZ, [UR23], RZ ;  /* 0x000000ffffff79a7 */ /* 0x004fe20008100417 */
[----:B------:R-:W2:Y:S01]  /*4a60*/  SYNCS.PHASECHK.TRANS64.TRYWAIT P0, [UR19+0x260], R0 ;  /* 0x00026000ff0075a7 */ /* 0x000ea20008001113 */
[----:B-1----:R-:W-:Y:S01]  /*4a70*/  LOP3.LUT P2, RZ, R6, 0x1, RZ, 0xc0, !PT ;  /* 0x0000000106ff7812 */ /* 0x002fe2000784c0ff */
[----:B--2---:R-:W-:-:S12]  /*4a80*/  @!P0 BRA `(.L_x_79) ;  /* 0x0000005000348947 */ /* 0x004fd80003800000 */
.L_x_197:
[----:B------:R-:W-:Y:S05]  /*4a90*/  BRA.U !UP4, `(.L_x_80) ;  /* 0x000000010cb07547 */ /* 0x000fea000b800000 */
[----:B-1----:R-:W-:Y:S01]  /*4aa0*/  IMAD.U32 R0, RZ, RZ, UR18 ;  /* 0x00000012ff007e24 */ /* 0x002fe2000f8e00ff */
[----:B------:R-:W-:-:S04]  /*4ab0*/  ULEA UR4, UR12, UR15, 0x3 ;  /* 0x0000000f0c047291 */ /* 0x000fc8000f8e18ff */
[----:B------:R-:W-:-:S05]  /*4ac0*/  LEA R0, R0, R1, 0x2 ;  /* 0x0000000100007211 */ /* 0x000fca00078e10ff */
[----:B------:R1:W5:Y:S01]  /*4ad0*/  LDL R4, [R0] ;  /* 0x0000000000047983 */ /* 0x0003620000100800 */
[----:B------:R-:W-:Y:S01]  /*4ae0*/  UPLOP3.LUT UP2, UPT, UPT, UPT, UPT, 0x40, 0x4 ;  /* 0x000000000004789c */ /* 0x000fe20003f4e870 */
[----:B------:R-:W-:Y:S01]  /*4af0*/  UMOV UR14, UR24 ;  /* 0x00000018000e7c82 */ /* 0x000fe20008000000 */
[----:B------:R-:W-:Y:S01]  /*4b00*/  UMOV UR13, UR22 ;  /* 0x00000016000d7c82 */ /* 0x000fe20008000000 */
[----:B------:R-:W-:Y:S01]  /*4b10*/  UMOV UR5, UR12 ;  /* 0x0000000c00057c82 */ /* 0x000fe20008000000 */
[----:B-1----:R-:W-:-:S04]  /*4b20*/  SHF.L.U32 R0, R2, 0x1f, RZ ;  /* 0x0000001f02007819 */ /* 0x002fc800000006ff */
[----:B------:R1:W2:Y:S03]  /*4b30*/  SYNCS.PHASECHK.TRANS64.TRYWAIT P1, [UR4], R0 ;  /* 0x00000000ff0075a7 */ /* 0x0002a60008021104 */
.L_x_83:
[----:B------:R-:W-:Y:S02]  /*4b40*/  UIADD3 UR14, UPT, UPT, UR14, 0x1, URZ ;  /* 0x000000010e0e7890 */ /* 0x000fe4000fffe0ff */
[----:B------:R-:W-:Y:S02]  /*4b50*/  ULEA UR11, UR5, UR15, 0x3 ;  /* 0x0000000f050b7291 */ /* 0x000fe4000f8e18ff */
[----:B------:R-:W-:Y:S01]  /*4b60*/  UISETP.NE.AND UP3, UPT, UR14, URZ, UPT ;  /* 0x000000ff0e00728c */ /* 0x000fe2000bf65270 */
[----:B--234-:R-:W-:Y:S10]  /*4b70*/  @P1 BRA `(.L_x_81) ;  /* 0x00000000000c1947 */ /* 0x01cff40003800000 */
[----:B------:R-:W-:Y:S04]  /*4b80*/  SHF.L.U32 R5, R2, 0x1f, RZ ;  /* 0x0000001f02057819 */ /* 0x000fe800000006ff */
[----:B------:R-:W2:Y:S02]  /*4b90*/  SYNCS.PHASECHK.TRANS64.TRYWAIT P0, [UR11], R5 ;  /* 0x00000005ff0075a7 */ /* 0x000ea4000800110b */
[----:B--2---:R-:W-:Y:S05]  /*4ba0*/  @!P0 BRA `(.L_x_82) ;  /* 0x0000005000048947 */ /* 0x004fea0003800000 */
.L_x_81:
[----:B------:R-:W-:Y:S01]  /*4bb0*/  UISETP.NE.AND UP0, UPT, UR13, 0x1, UPT ;  /* 0x000000010d00788c */ /* 0x000fe2000bf05270 */
[----:B------:R-:W-:Y:S01]  /*4bc0*/  PLOP3.LUT P1, PT, PT, PT, PT, 0x80, 0x8 ;  /* 0x000000000008781c */ /* 0x000fe20003f2f070 */
[----:B------:R-:W-:Y:S02]  /*4bd0*/  UIADD3 UR4, UPT, UPT, UR5, 0x1, URZ ;  /* 0x0000000105047890 */ /* 0x000fe4000fffe0ff */
[----:B------:R-:W-:Y:S02]  /*4be0*/  UIADD3 UR13, UPT, UPT, UR13, -0x1, URZ ;  /* 0xffffffff0d0d7890 */ /* 0x000fe4000fffe0ff */
[----:B------:R-:W-:Y:S01]  /*4bf0*/  UISETP.NE.AND UP1, UPT, UR4, 0x22, UPT ;  /* 0x000000220400788c */ /* 0x000fe2000bf25270 */
[----:B------:R-:W-:Y:S01]  /*4c00*/  PLOP3.LUT P0, PT, PT, PT, UP0, 0x80, 0x8 ;  /* 0x000000000008781c */ /* 0x000fe20003f0f008 */
[----:B------:R-:W-:Y:S01]  /*4c10*/  UMOV UR9, 0x80004020 ;  /* 0x8000402000097882 */ /* 0x000fe20000000000 */
[----:B------:R-:W-:Y:S01]  /*4c20*/  UMOV UR7, 0x40004040 ;  /* 0x4000404000077882 */ /* 0x000fe20000000000 */
[----:B------:R-:W-:Y:S02]  /*4c30*/  USEL UR6, URZ, 0x1, UP1 ;  /* 0x00000001ff067887 */ /* 0x000fe40008800000 */
[----:B------:R-:W-:Y:S04]  /*4c40*/  USEL UR12, UR4, URZ, UP1 ;  /* 0x000000ff040c7287 */ /* 0x000fe80008800000 */
[----:B------:R-:W-:Y:S01]  /*4c50*/  @UP0 ULEA UR4, UR12, UR15, 0x3 ;  /* 0x0000000f0c040291 */ /* 0x000fe2000f8e18ff */
[----:B------:R-:W-:Y:S04]  /*4c60*/  LOP3.LUT R2, R2, UR6, RZ, 0x3c, !PT ;  /* 0x0000000602027c12 */ /* 0x000fe8000f8e3cff */
[----:B-1----:R-:W-:Y:S04]  /*4c70*/  @P0 SHF.L.U32 R0, R2, 0x1f, RZ ;  /* 0x0000001f02000819 */ /* 0x002fe800000006ff */
[----:B------:R3:W4:Y:S01]  /*4c80*/  @P0 SYNCS.PHASECHK.TRANS64.TRYWAIT P1, [UR4], R0 ;  /* 0x00000000ff0005a7 */ /* 0x0007220008021104 */
[----:B------:R-:W-:Y:S02]  /*4c90*/  USHF.L.U32 UR4, UR5, 0x7, URZ ;  /* 0x0000000705047899 */ /* 0x000fe400080006ff */
[----:B------:R-:W-:Y:S01]  /*4ca0*/  USHF.L.U32 UR5, UR5, 0x8, URZ ;  /* 0x0000000805057899 */ /* 0x000fe200080006ff */
[----:B------:R-:W-:Y:S11]  /*4cb0*/  ELECT P0, URZ, PT ;  /* 0x0000000000ff782f */ /* 0x000ff60003800000 */
[----:B------:R-:W-:Y:S02]  /*4cc0*/  @!UPT UIADD3 URZ, UPT, UPT, URZ, URZ, URZ ;  /* 0x000000fffffff290 */ /* 0x000fe4000fffe0ff */
[----:B-----5:R-:W-:Y:S01]  /*4cd0*/  @P0 R2UR.BROADCAST UR10, R4 ;  /* 0x00000000040a02ca */ /* 0x020fe200008e0000 */
[----:B------:R-:W-:Y:S02]  /*4ce0*/  UIADD3 UR8, UPT, UPT, UR16, UR4, URZ ;  /* 0x0000000410087290 */ /* 0x000fe4000fffe0ff */
[----:B------:R-:W-:Y:S02]  /*4cf0*/  UIADD3 UR6, UPT, UPT, UR17, UR5, URZ ;  /* 0x0000000511067290 */ /* 0x000fe4000fffe0ff */
[----:B------:R-:W-:Y:S01]  /*4d00*/  UIADD3 UR4, UPT, UPT, UR11, 0x110, URZ ;  /* 0x000001100b047890 */ /* 0x000fe2000fffe0ff */
[----:B------:R-:W-:Y:S07]  /*4d10*/  UMOV UR5, UR12 ;  /* 0x0000000c00057c82 */ /* 0x000fee0008000000 */
[----:B------:R3:W-:Y:S01]  /*4d20*/  UTCQMMA gdesc[UR6], gdesc[UR8], tmem[UR10], tmem[UR20], idesc[UR21], UP2 ;  /* 0x00ff1408060075ea */ /* 0x0007e2000900030a */
[----:B------:R-:W-:Y:S01]  /*4d30*/  UPLOP3.LUT UP2, UPT, UPT, UPT, UPT, 0x80, 0x8 ;  /* 0x000000000008789c */ /* 0x000fe20003f4f070 */
[----:B------:R3:W-:Y:S01]  /*4d40*/  UTCBAR [UR4], URZ ;  /* 0x000000ff040073e9 */ /* 0x0007e200080000ff */
[----:B------:R-:W-:Y:S09]  /*4d50*/  BRA.U UP3, `(.L_x_83) ;  /* 0xfffffffd03787547 */ /* 0x000ff2000b83ffff */
.L_x_80:
[----:B---3--:R-:W-:Y:S01]  /*4d60*/  UIADD3 UR4, UPT, UPT, UR18, 0x1, URZ ;  /* 0x0000000112047890 */ /* 0x008fe2000fffe0ff */
[----:B------:R-:W-:Y:S01]  /*4d70*/  LOP3.LUT R3, R3, 0x1, RZ, 0x3c, !PT ;  /* 0x0000000103037812 */ /* 0x000fe200078e3cff */
[----:B------:R-:W-:Y:S02]  /*4d80*/  UIADD3 UR5, UPT, UPT, UR19, 0x250, URZ ;  /* 0x0000025013057890 */ /* 0x000fe4000fffe0ff */
[----:B------:R-:W-:-:S04]  /*4d90*/  UISETP.NE.AND UP0, UPT, UR4, 0x2, UPT ;  /* 0x000000020400788c */ /* 0x000fc8000bf05270 */
[----:B------:R-:W-:Y:S02]  /*4da0*/  USEL UR6, URZ, 0x1, UP0 ;  /* 0x00000001ff067887 */ /* 0x000fe40008000000 */
[----:B------:R-:W-:Y:S01]  /*4db0*/  USEL UR18, UR4, URZ, UP0 ;  /* 0x000000ff04127287 */ /* 0x000fe20008000000 */
[----:B------:R2:W-:Y:S03]  /*4dc0*/  UTCBAR [UR5], URZ ;  /* 0x000000ff050073e9 */ /* 0x0005e600080000ff */
[----:B------:R-:W-:Y:S01]  /*4dd0*/  LOP3.LUT R8, R8, UR6, RZ, 0x3c, !PT ;  /* 0x0000000608087c12 */ /* 0x000fe2000f8e3cff */
[----:B------:R-:W-:Y:S07]  /*4de0*/  @P2 BRA `(.L_x_84) ;  /* 0xfffffff800e82947 */ /* 0x000fee000383ffff */
[----:B------:R-:W3:Y:S01]  /*4df0*/  S2UR UR6, SR_CgaCtaId ;  /* 0x00000000000679c3 */ /* 0x000ee20000008800 */
[----:B------:R-:W-:Y:S01]  /*4e00*/  ELECT P0, URZ, PT ;  /* 0x0000000000ff782f */ /* 0x000fe20003800000 */
[----:B-1----:R-:W-:Y:S01]  /*4e10*/  IMAD.MOV.U32 R0, RZ, RZ, 0x1 ;  /* 0x00000001ff007424 */ /* 0x002fe200078e00ff */
[----:B------:R-:W-:Y:S01]  /*4e20*/  UIADD3 UR15, UPT, UPT, UR15, 0x260, URZ ;  /* 0x000002600f0f7890 */ /* 0x000fe2000fffe0ff */
[----:B------:R-:W-:Y:S01]  /*4e30*/  SHF.L.U32 R2, R8, 0x1f, RZ ;  /* 0x0000001f08027819 */ /* 0x000fe200000006ff */
[----:B------:R-:W-:-:S03]  /*4e40*/  UMOV UR4, 0x40 ;  /* 0x0000004000047882 */ /* 0x000fc60000000000 */
[----:B------:R-:W-:Y:S01]  /*4e50*/  UVIRTCOUNT.DEALLOC.SMPOOL 0x80 ;  /* 0x000000800000784c */ /* 0x000fe20000000000 */
[----:B---3--:R-:W-:Y:S02]  /*4e60*/  ULEA UR6, UR6, UR4, 0x18 ;  /* 0x0000000406067291 */ /* 0x008fe4000f8ec0ff */
[----:B------:R-:W-:-:S07]  /*4e70*/  ULEA UR4, UR18, UR15, 0x3 ;  /* 0x0000000f12047291 */ /* 0x000fce000f8e18ff */
[----:B------:R1:W-:Y:S02]  /*4e80*/  @P0 STS.U8 [UR6+0x1c], R0 ;  /* 0x00001c00ff000988 */ /* 0x0003e40008000006 */
[----:B------:R-:W3:Y:S02]  /*4e90*/  SYNCS.PHASECHK.TRANS64.TRYWAIT P0, [UR4], R2 ;  /* 0x00000002ff0075a7 */ /* 0x000ee40008001104 */
[----:B-1-3--:R-:W-:Y:S05]  /*4ea0*/  @!P0 BRA `(.L_x_85) ;  /* 0x0000004c005c8947 */ /* 0x00afea0003800000 */
.L_x_200:
[----:B------:R-:W-:-:S04]  /*4eb0*/  UIADD3 UR4, UPT, UPT, UR18, 0x1, URZ ;  /* 0x0000000112047890 */ /* 0x000fc8000fffe0ff */
[----:B------:R-:W-:-:S04]  /*4ec0*/  UISETP.NE.AND UP0, UPT, UR4, 0x2, UPT ;  /* 0x000000020400788c */ /* 0x000fc8000bf05270 */
[----:B--2---:R-:W-:Y:S02]  /*4ed0*/  USEL UR5, URZ, 0x1, UP0 ;  /* 0x00000001ff057887 */ /* 0x004fe40008000000 */
[----:B------:R-:W-:-:S04]  /*4ee0*/  USEL UR4, UR4, URZ, UP0 ;  /* 0x000000ff04047287 */ /* 0x000fc80008000000 */
[----:B------:R-:W-:Y:S01]  /*4ef0*/  ULEA UR4, UR4, UR15, 0x3 ;  /* 0x0000000f04047291 */ /* 0x000fe2000f8e18ff */
[----:B-1----:R-:W-:-:S04]  /*4f00*/  LOP3.LUT R2, R8, UR5, RZ, 0x3c, !PT ;  /* 0x0000000508027c12 */ /* 0x002fc8000f8e3cff */
[----:B------:R-:W-:-:S04]  /*4f10*/  SHF.L.U32 R2, R2, 0x1f, RZ ;  /* 0x0000001f02027819 */ /* 0x000fc800000006ff */
[----:B------:R-:W1:Y:S02]  /*4f20*/  SYNCS.PHASECHK.TRANS64.TRYWAIT P0, [UR4], R2 ;  /* 0x00000002ff0075a7 */ /* 0x000e640008001104 */
[----:B-1----:R-:W-:Y:S05]  /*4f30*/  @!P0 BRA `(.L_x_86) ;  /* 0x0000004c00508947 */ /* 0x002fea0003800000 */
.L_x_202:
[----:B------:R-:W-:Y:S01]  /*4f40*/  NOP ;  /* 0x0000000000007918 */ /* 0x000fe20000000000 */
[----:B-1----:R-:W1:Y:S01]  /*4f50*/  LDS R0, [UR6+0x14] ;  /* 0x00001406ff007984 */ /* 0x002e620008000800 */
[----:B------:R-:W-:Y:S01]  /*4f60*/  LOP3.LUT R3, R9, 0xffff, RZ, 0xc0, !PT ;  /* 0x0000ffff09037812 */ /* 0x000fe200078ec0ff */
[----:B------:R-:W-:-:S03]  /*4f70*/  IMAD.MOV.U32 R2, RZ, RZ, 0xffff ;  /* 0x0000ffffff027424 */ /* 0x000fc600078e00ff */
[----:B------:R-:W-:-:S04]  /*4f80*/  SHF.R.U32.HI R3, RZ, 0x5, R3 ;  /* 0x00000005ff037819 */ /* 0x000fc80000011603 */
[----:B------:R-:W-:-:S04]  /*4f90*/  SHF.L.U32 R2, R2, R3, RZ ;  /* 0x0000000302027219 */ /* 0x000fc800000006ff */
[----:B-1----:R-:W-:-:S04]  /*4fa0*/  LOP3.LUT R0, R0, R2, RZ, 0xc0, !PT ;  /* 0x0000000200007212 */ /* 0x002fc800078ec0ff */
[----:B------:R-:W-:Y:S01]  /*4fb0*/  ISETP.NE.AND P0, PT, R0, R2, PT ;  /* 0x000000020000720c */ /* 0x000fe20003f05270 */
[----:B------:R-:W-:-:S05]  /*4fc0*/  IMAD.MOV.U32 R0, RZ, RZ, 0x1 ;  /* 0x00000001ff007424 */ /* 0x000fca00078e00ff */
[----:B------:R-:W-:-:S07]  /*4fd0*/  SHF.L.U32 R0, R0, R3, RZ ;  /* 0x0000000300007219 */ /* 0x000fce00000006ff */
[----:B------:R-:W-:Y:S05]  /*4fe0*/  @P0 BRA `(.L_x_87) ;  /* 0x00000000005c0947 */ /* 0x000fea0003800000 */
[----:B------:R-:W1:Y:S02]  /*4ff0*/  LDS R3, [UR6+0x18] ;  /* 0x00001806ff037984 */ /* 0x000e640008000800 */
[----:B-1----:R-:W-:-:S04]  /*5000*/  LOP3.LUT R3, R3, R0, RZ, 0xc0, !PT ;  /* 0x0000000003037212 */ /* 0x002fc800078ec0ff */
[----:B------:R-:W-:-:S13]  /*5010*/  ISETP.NE.AND P0, PT, R3, R0, PT ;  /* 0x000000000300720c */ /* 0x000fda0003f05270 */
[----:B------:R-:W-:Y:S05]  /*5020*/  @P0 BRA `(.L_x_88) ;  /* 0x0000000000400947 */ /* 0x000fea0003800000 */
[----:B------:R-:W-:Y:S01]  /*5030*/  R2UR UR4, R2 ;  /* 0x00000000020472ca */ /* 0x000fe200000e0000 */
[----:B------:R-:W1:Y:S01]  /*5040*/  S2R R3, SR_LANEID ;  /* 0x0000000000037919 */ /* 0x000e620000000000 */
[----:B------:R-:W-:-:S04]  /*5050*/  LOP3.LUT R0, RZ, R0, RZ, 0x33, !PT ;  /* 0x00000000ff007212 */ /* 0x000fc800078e33ff */
[----:B------:R-:W2:Y:S07]  /*5060*/  REDUX UR7, R0 ;  /* 0x00000000000773c4 */ /* 0x000eae0000000000 */
[----:B------:R-:W-:-:S03]  /*5070*/  ULOP3.LUT UR5, URZ, UR4, URZ, 0x33, !UPT ;  /* 0x00000004ff057292 */ /* 0x000fc6000f8e33ff */
[----:B------:R-:W-:Y:S02]  /*5080*/  VOTEU.ANY UR4, UPT, PT ;  /* 0x0000000000047886 */ /* 0x000fe400038e0100 */
[----:B------:R-:W-:Y:S01]  /*5090*/  UFLO.U32 UR4, UR4 ;  /* 0x00000004000472bd */ /* 0x000fe200080e0000 */
[----:B------:R-:W-:-:S04]  /*50a0*/  IMAD.U32 R2, RZ, RZ, UR5 ;  /* 0x00000005ff027e24 */ /* 0x000fc8000f8e00ff */
[----:B------:R-:W3:Y:S02]  /*50b0*/  REDUX UR8, R2 ;  /* 0x00000000020873c4 */ /* 0x000ee40000000000 */
[----:B------:R1:W-:Y:S01]  /*50c0*/  UTCATOMSWS.AND URZ, UR5 ;  /* 0x0000000500ff79e3 */ /* 0x0003e20008000000 */
[----:B--2---:R-:W-:Y:S01]  /*50d0*/  IMAD.U32 R0, RZ, RZ, UR7 ;  /* 0x00000007ff007e24 */ /* 0x004fe2000f8e00ff */
[----:B-1----:R-:W-:Y:S01]  /*50e0*/  ISETP.EQ.U32.AND P0, PT, R3, UR4, PT ;  /* 0x0000000403007c0c */ /* 0x002fe2000bf02070 */
[----:B---3--:R-:W-:-:S12]  /*50f0*/  IMAD.U32 R2, RZ, RZ, UR8 ;  /* 0x00000008ff027e24 */ /* 0x008fd8000f8e00ff */
[----:B------:R1:W-:Y:S04]  /*5100*/  @P0 ATOMS.AND RZ, [UR6+0x14], R2 ;  /* 0x00001402ffff098c */ /* 0x0003e8000a800006 */
[----:B------:R1:W-:Y:S01]  /*5110*/  @P0 ATOMS.AND RZ, [UR6+0x18], R0 ;  /* 0x00001800ffff098c */ /* 0x0003e2000a800006 */
[----:B------:R-:W-:Y:S05]  /*5120*/  BRA `(.L_x_89) ;  /* 0x0000000000147947 */ /* 0x000fea0003800000 */
.L_x_88:
[----:B------:R-:W-:Y:S02]  /*5130*/  MOV R2, 0x5150 ;  /* 0x0000515000027802 */ /* 0x000fe40000000f00 */
[----:B----45:R-:W-:Y:S05]  /*5140*/  CALL.REL.NOINC `($__internal_0_$__cuda_sm10x_tcgen05_guardrail_trap_col_being_dealloced_not_returned_by_alloc) ;  /* 0x0000004c00707944 */ /* 0x030fea0003c00000 */
[----:B------:R-:W-:Y:S05]  /*5150*/  BRA `(.L_x_89) ;  /* 0x0000000000087947 */ /* 0x000fea0003800000 */
.L_x_87:
[----:B------:R-:W-:Y:S02]  /*5160*/  MOV R2, 0x5180 ;  /* 0x0000518000027802 */ /* 0x000fe40000000f00 */
[----:B----45:R-:W-:Y:S05]  /*5170*/  CALL.REL.NOINC `($__internal_2_$__cuda_sm10x_tcgen05_guardrail_trap_unallocated_columns_being_dealloced) ;  /* 0x0000004c007c7944 */ /* 0x030fea0003c00000 */
.L_x_89:
[----:B------:R-:W-:Y:S01]  /*5180*/  NOP ;  /* 0x0000000000007918 */ /* 0x000fe20000000000 */
[----:B------:R-:W-:Y:S05]  /*5190*/  EXIT ;  /* 0x000000000000794d */ /* 0x000fea0003800000 */
.L_x_73:
[----:B------:R-:W2:Y:S01]  /*51a0*/  LDCU UR5, c[0x0][0x384] ;  /* 0x00007080ff0577ac */ /* 0x000ea20008000800 */
[----:B------:R-:W-:Y:S02]  /*51b0*/  UISETP.NE.OR UP0, UPT, UR15, 0x3, !UP2 ;  /* 0x000000030f00788c */ /* 0x000fe4000d705670 */
[----:B--2---:R-:W-:-:S07]  /*51c0*/  UIADD3 UR5, UPT, UPT, UR5, 0x3f, URZ ;  /* 0x0000003f05057890 */ /* 0x004fce000fffe0ff */
[----:B------:R-:W-:Y:S05]  /*51d0*/  BRA.U UP0, `(.L_x_90) ;  /* 0x0000001100107547 */ /* 0x000fea000b800000 */
[----:B------:R-:W-:Y:S01]  /*51e0*/  USHF.R.S32.HI UR4, URZ, 0x1f, UR5 ;  /* 0x0000001fff047899 */ /* 0x000fe20008011405 */
[----:B------:R-:W2:Y:S01]  /*51f0*/  LDC.64 R2, c[0x0][0x888] ;  /* 0x00022200ff027b82 */ /* 0x000ea20000000a00 */
[----:B------:R-:W3:Y:S01]  /*5200*/  LDCU UR15, c[0x0][0xb0c] ;  /* 0x00016180ff0f77ac */ /* 0x000ee20008000800 */
[----:B------:R-:W-:Y:S01]  /*5210*/  R2UR UR48, R131 ;  /* 0x00000000833072ca */ /* 0x000fe200000e0000 */
[----:B------:R-:W-:Y:S01]  /*5220*/  IMAD.MOV.U32 R11, RZ, RZ, 0x1 ;  /* 0x00000001ff0b7424 */ /* 0x000fe200078e00ff */
[----:B------:R-:W-:Y:S01]  /*5230*/  R2UR UR44, R132 ;  /* 0x00000000842c72ca */ /* 0x000fe200000e0000 */
[----:B------:R-:W-:Y:S01]  /*5240*/  ULEA.HI UR4, UR4, UR5, URZ, 0x6 ;  /* 0x0000000504047291 */ /* 0x000fe2000f8f30ff */
[----:B------:R-:W-:Y:S01]  /*5250*/  IMAD.MOV.U32 R10, RZ, RZ, RZ ;  /* 0x000000ffff0a7224 */ /* 0x000fe200078e00ff */
[----:B------:R-:W4:Y:S01]  /*5260*/  LDCU UR38, c[0x0][0x370] ;  /* 0x00006e00ff2677ac */ /* 0x000f220008000800 */
[----:B------:R-:W1:Y:S01]  /*5270*/  S2UR UR11, SR_CgaCtaId ;  /* 0x00000000000b79c3 */ /* 0x000e620000008800 */
[----:B------:R-:W-:Y:S01]  /*5280*/  USHF.R.S32.HI UR29, URZ, 0x6, UR4 ;  /* 0x00000006ff1d7899 */ /* 0x000fe20008011404 */
[----:B------:R-:W4:Y:S05]  /*5290*/  LDCU.128 UR32, c[0x0][0xb10] ;  /* 0x00016200ff2077ac */ /* 0x000f2a0008000c00 */
[----:B------:R-:W-:Y:S01]  /*52a0*/  IMAD.U32 R4, RZ, RZ, UR29 ;  /* 0x0000001dff047e24 */ /* 0x000fe2000f8e00ff */
[----:B------:R-:W4:Y:S04]  /*52b0*/  LDCU UR4, c[0x0][0xb30] ;  /* 0x00016600ff0477ac */ /* 0x000f280008000800 */
[----:B------:R-:W-:Y:S01]  /*52c0*/  IABS R0, R4 ;  /* 0x0000000400007213 */ /* 0x000fe20000000000 */
[----:B------:R-:W1:Y:S01]  /*52d0*/  LDCU UR31, c[0x0][0x374] ;  /* 0x00006e80ff1f77ac */ /* 0x000e620008000800 */
[----:B--2---:R-:W-:-:S02]  /*52e0*/  ISETP.NE.U32.AND P0, PT, R2, RZ, PT ;  /* 0x000000ff0200720c */ /* 0x004fc40003f05070 */
[----:B------:R-:W-:Y:S01]  /*52f0*/  R2UR UR28, R0 ;  /* 0x00000000001c72ca */ /* 0x000fe200000e0000 */
[----:B------:R-:W2:Y:S01]  /*5300*/  LDCU.64 UR8, c[0x0][0x348] ;  /* 0x00006900ff0877ac */ /* 0x000ea20008000a00 */
[----:B------:R-:W-:Y:S02]  /*5310*/  ISETP.NE.AND.EX P0, PT, R3, RZ, PT, P0 ;  /* 0x000000ff0300720c */ /* 0x000fe40003f05300 */
[----:B------:R-:W2:Y:S01]  /*5320*/  LDC.64 R2, c[0x0][0x890] ;  /* 0x00022400ff027b82 */ /* 0x000ea20000000a00 */
[----:B------:R-:W-:Y:S01]  /*5330*/  IABS R4, R4 ;  /* 0x0000000400047213 */ /* 0x000fe20000000000 */
[----:B------:R-:W-:Y:S01]  /*5340*/  UMOV UR24, 0x400 ;  /* 0x0000040000187882 */ /* 0x000fe20000000000 */
[----:B------:R-:W2:Y:S03]  /*5350*/  LDCU UR50, c[0x0][0xb20] ;  /* 0x00016400ff3277ac */ /* 0x000ea60008000800 */
[----:B------:R-:W-:Y:S01]  /*5360*/  IMAD.MOV R4, RZ, RZ, -R4 ;  /* 0x000000ffff047224 */ /* 0x000fe200078e0a04 */
[----:B------:R-:W2:Y:S02]  /*5370*/  LDCU UR30, c[0x0][0x388] ;  /* 0x00007100ff1e77ac */ /* 0x000ea40008000800 */
[----:B------:R-:W2:Y:S01]  /*5380*/  I2F.RP R0, UR28 ;  /* 0x0000001c00007d06 */ /* 0x000ea20008209400 */
[----:B---3--:R-:W-:Y:S01]  /*5390*/  UISETP.NE.AND UP2, UPT, UR15, 0x1, UPT ;  /* 0x000000010f00788c */ /* 0x008fe2000bf45270 */
[----:B------:R-:W-:Y:S01]  /*53a0*/  R2UR UR45, R4 ;  /* 0x00000000042d72ca */ /* 0x000fe200000e0000 */
[----:B----4-:R-:W-:-:S02]  /*53b0*/  UISETP.NE.AND UP2, UPT, UR4, 0x1, UPT ;  /* 0x000000010400788c */ /* 0x010fc4000bf45270 */
[----:B-1----:R-:W-:Y:S02]  /*53c0*/  ULEA UR24, UR11, UR24, 0x18 ;  /* 0x000000180b187291 */ /* 0x002fe4000f8ec0ff */
[----:B------:R-:W-:Y:S02]  /*53d0*/  UIMAD.WIDE.U32 UR6, UR38, UR32, URZ ;  /* 0x00000020260672a5 */ /* 0x000fe4000f8e00ff */
[----:B------:R-:W-:Y:S02]  /*53e0*/  UIADD3 UR46, UPT, UPT, UR24, 0x220, URZ ;  /* 0x00000220182e7890 */ /* 0x000fe4000fffe0ff */
[----:B------:R-:W-:Y:S02]  /*53f0*/  UIMAD.WIDE.U32 UR12, UR31, UR35, URZ ;  /* 0x000000231f0c72a5 */ /* 0x000fe4000f8e00ff */
[----:B------:R-:W-:Y:S01]  /*5400*/  UPRMT UR46, UR11, 0x654, UR46 ;  /* 0x000006540b2e7896 */ /* 0x000fe2000800002e */
[----:B--2---:R-:W1:Y:S01]  /*5410*/  MUFU.RCP R0, R0 ;  /* 0x0000000000007308 */ /* 0x004e620000001000 */
[----:B------:R-:W-:-:S02]  /*5420*/  UISETP.NE.AND UP0, UPT, UR39, 0x1, UPT ;  /* 0x000000012700788c */ /* 0x000fc4000bf05270 */
[----:B------:R-:W-:Y:S02]  /*5430*/  UIADD3 UR36, UP0, UPT, UR8, 0x580, URZ ;  /* 0x0000058008247890 */ /* 0x000fe4000ff1e0ff */
[----:B------:R-:W-:Y:S01]  /*5440*/  UIADD3 UR40, UPT, UPT, UR24, 0x248, URZ ;  /* 0x0000024818287890 */ /* 0x000fe2000fffe0ff */
[----:B------:R-:W-:Y:S01]  /*5450*/  UMOV UR6, UR7 ;  /* 0x0000000700067c82 */ /* 0x000fe20008000000 */
[----:B------:R-:W-:Y:S01]  /*5460*/  UMOV UR42, UR13 ;  /* 0x0000000d002a7c82 */ /* 0x000fe20008000000 */
[----:B------:R-:W-:Y:S02]  /*5470*/  UISETP.GE.AND UP1, UPT, UR39, 0x1, UPT ;  /* 0x000000012700788c */ /* 0x000fe4000bf26270 */
[----:B------:R-:W-:Y:S02]  /*5480*/  UIADD3.X UR37, UPT, UPT, URZ, UR9, URZ, UP0, !UPT ;  /* 0x00000009ff257290 */ /* 0x000fe400087fe4ff */
[----:B------:R-:W-:Y:S01]  /*5490*/  UPLOP3.LUT UP4, UPT, UPT, UPT, UPT, 0x40, 0x4 ;  /* 0x000000000004789c */ /* 0x000fe20003f8e870 */
[----:B------:R-:W2:Y:S01]  /*54a0*/  LDCU.64 UR16, c[0x0][0xb28] ;  /* 0x00016500ff1077ac */ /* 0x000ea20008000a00 */
[----:B-1----:R-:W-:Y:S01]  /*54b0*/  VIADD R0, R0, 0xffffffe ;  /* 0x0ffffffe00007836 */ /* 0x002fe20000000000 */
[----:B------:R-:W-:-:S02]  /*54c0*/  UISETP.NE.AND UP1, UPT, UR34, 0x1, UPT ;  /* 0x000000012200788c */ /* 0x000fc4000bf25270 */
[----:B------:R-:W-:-:S03]  /*54d0*/  UIADD3 UR8, UPT, UPT, UR24, 0x400, URZ ;  /* 0x0000040018087890 */ /* 0x000fc6000fffe0ff */
[----:B------:R-:W1:Y:S01]  /*54e0*/  F2I.FTZ.U32.TRUNC.NTZ R0, R0 ;  /* 0x0000000000007305 */ /* 0x000e62000021f000 */
[----:B------:R-:W-:Y:S02]  /*54f0*/  UIADD3 UR9, UPT, UPT, UR24, 0x220, URZ ;  /* 0x0000022018097890 */ /* 0x000fe4000fffe0ff */
[----:B------:R-:W-:Y:S02]  /*5500*/  UPRMT UR40, URZ, 0x654, UR40 ;  /* 0x00000654ff287896 */ /* 0x000fe40008000028 */
[----:B------:R-:W-:Y:S02]  /*5510*/  USHF.R.U32.HI UR43, URZ, UR33, UR6 ;  /* 0x00000021ff2b7299 */ /* 0x000fe40008011606 */
[----:B------:R-:W-:Y:S02]  /*5520*/  USHF.R.U32.HI UR42, URZ, UR50, UR42 ;  /* 0x00000032ff2a7299 */ /* 0x000fe4000801162a */
[----:B------:R-:W-:Y:S02]  /*5530*/  UISETP.NE.AND UP0, UPT, UR30, URZ, UPT ;  /* 0x000000ff1e00728c */ /* 0x000fe4000bf05270 */
[----:B------:R-:W-:Y:S01]  /*5540*/  UISETP.NE.AND UP6, UPT, UR29, URZ, UPT ;  /* 0x000000ff1d00728c */ /* 0x000fe2000bfc5270 */
[----:B------:R-:W-:Y:S01]  /*5550*/  VOTEU.ANY UP5, P0 ;  /* 0x0000000000ff7886 */ /* 0x000fe200000a0100 */
[----:B-1----:R-:W-:-:S13]  /*5560*/  R2UR UR5, R0 ;  /* 0x00000000000572ca */ /* 0x002fda00000e0000 */
[----:B------:R-:W-:-:S04]  /*5570*/  UIADD3 UR4, UPT, UPT, URZ, -UR5, URZ ;  /* 0x80000005ff047290 */ /* 0x000fc8000fffe0ff */
[----:B------:R-:W-:-:S03]  /*5580*/  UIMAD UR10, UR4, UR28, URZ ;  /* 0x0000001c040a72a4 */ /* 0x000fc6000f8e02ff */
[----:B------:R-:W-:Y:S02]  /*5590*/  UMOV UR4, URZ ;  /* 0x000000ff00047c82 */ /* 0x000fe40008000000 */
[----:B------:R-:W-:-:S07]  /*55a0*/  UIMAD.WIDE.U32 UR10, UR5, UR10, UR4 ;  /* 0x0000000a050a72a5 */ /* 0x000fce000f8e0004 */
[----:B--2---:R-:W-:-:S05]  /*55b0*/  UMOV UR41, UR11 ;  /* 0x0000000b00297c82 */ /* 0x004fca0008000000 */
.L_x_100:
[----:B------:R-:W-:Y:S04]  /*55c0*/  SHF.L.U32 R4, R10, 0x1f, RZ ;  /* 0x0000001f0a047819 */ /* 0x000fe800000006ff */
[----:B-1----:R-:W1:Y:S02]  /*55d0*/  SYNCS.PHASECHK.TRANS64.TRYWAIT P0, [UR24+0x240], R4 ;  /* 0x00024004ff0075a7 */ /* 0x002e640008001118 */
[----:B-1----:R-:W-:Y:S05]  /*55e0*/  @!P0 BRA `(.L_x_91) ;  /* 0x0000004400bc8947 */ /* 0x002fea0003800000 */
.L_x_204:
[----:B-1----:R-:W1:Y:S01]  /*55f0*/  LDS.128 R4, [UR24+0x280] ;  /* 0x00028018ff047984 */ /* 0x002e620008000c00 */
[----:B------:R-:W-:Y:S01]  /*5600*/  UISETP.GE.AND UP0, UPT, UR39, 0x1, UPT ;  /* 0x000000012700788c */ /* 0x000fe2000bf06270 */
[----:B------:R-:W-:Y:S01]  /*5610*/  @!PT LDS RZ, [RZ] ;  /* 0x00000000fffff984 */ /* 0x000fe20000000800 */
[----:B------:R-:W-:Y:S01]  /*5620*/  @!PT LDS RZ, [RZ] ;  /* 0x00000000fffff984 */ /* 0x000fe20000000800 */
[----:B------:R-:W-:Y:S01]  /*5630*/  @!PT LDS RZ, [RZ] ;  /* 0x00000000fffff984 */ /* 0x000fe20000000800 */
[----:B------:R-:W-:Y:S01]  /*5640*/  @!PT LDS RZ, [RZ] ;  /* 0x00000000fffff984 */ /* 0x000fe20000000800 */
[----:B------:R2:W-:Y:S06]  /*5650*/  MEMBAR.ALL.CTA ;  /* 0x0000000000007992 */ /* 0x0005ec0000008000 */
[----:B--2---:R-:W2:Y:S02]  /*5660*/  FENCE.VIEW.ASYNC.S ;  /* 0x00000000000073c6 */ /* 0x004ea40000000000 */
[----:B--2---:R-:W-:Y:S01]  /*5670*/  SYNCS.ARRIVE.TRANS64.RED.A1T0 RZ, [UR40], RZ ;  /* 0x000000ffffff79a7 */ /* 0x004fe20008100428 */
[----:B-1----:R-:W-:Y:S11]  /*5680*/  LOP3.LUT P0, RZ, R6, 0x1, RZ, 0xc0, !PT ;  /* 0x0000000106ff7812 */ /* 0x002ff6000780c0ff */
[----:B------:R-:W-:Y:S02]  /*5690*/  @!UPT UIADD3 URZ, UPT, UPT, URZ, URZ, URZ ;  /* 0x000000fffffff290 */ /* 0x000fe4000fffe0ff */
[----:B------:R-:W-:Y:S01]  /*56a0*/  VOTEU.ANY UP1, P0 ;  /* 0x0000000000ff7886 */ /* 0x000fe20000020100 */
[----:B------:R-:W-:Y:S11]  /*56b0*/  PLOP3.LUT P0, PT, PT, PT, UP1, 0x80, 0x8 ;  /* 0x000000000008781c */ /* 0x000ff60003f0f018 */
[----:B------:R-:W-:Y:S02]  /*56c0*/  @!UPT UIADD3 URZ, UPT, UPT, URZ, URZ, URZ ;  /* 0x000000fffffff290 */ /* 0x000fe4000fffe0ff */
[----:B------:R-:W-:Y:S02]  /*56d0*/  @P0 MOV R8, R4 ;  /* 0x0000000400080202 */ /* 0x000fe40000000f00 */
[----:B------:R-:W-:Y:S02]  /*56e0*/  @P0 LOP3.LUT R0, R5, 0xffff, RZ, 0xc0, !PT ;  /* 0x0000ffff05000812 */ /* 0x000fe400078ec0ff */
[----:B------:R-:W-:Y:S02]  /*56f0*/  @P0 R2UR UR5, R8 ;  /* 0x00000000080502ca */ /* 0x000fe400000e0000 */
[----:B------:R-:W-:Y:S11]  /*5700*/  @P0 R2UR UR4, R0 ;  /* 0x00000000000402ca */ /* 0x000ff600000e0000 */
[----:B------:R-:W-:Y:S02]  /*5710*/  @UP1 UMOV UR14, UR5 ;  /* 0x00000005000e1c82 */ /* 0x000fe40008000000 */
[----:B------:R-:W-:Y:S01]  /*5720*/  @UP1 UMOV UR7, UR4 ;  /* 0x0000000400071c82 */ /* 0x000fe20008000000 */
[----:B------:R-:W-:Y:S05]  /*5730*/  BRA.U !UP0, `(.L_x_92) ;  /* 0x0000000108c07547 */ /* 0x000fea000b800000 */
[----:B------:R-:W-:Y:S02]  /*5740*/  UIMAD.WIDE.U32 UR12, UR7, UR35, URZ ;  /* 0x00000023070c72a5 */ /* 0x000fe4000f8e00ff */
[----:B------:R-:W-:Y:S02]  /*5750*/  UP2UR UR25, UPR, URZ, 0x4 ;  /* 0x00000004ff197883 */ /* 0x000fe40008000000 */
[----:B------:R-:W-:Y:S02]  /*5760*/  UISETP.NE.AND UP2, UPT, UR34, 0x1, UPT ;  /* 0x000000012200788c */ /* 0x000fe4000bf45270 */
[----:B------:R-:W-:Y:S02]  /*5770*/  UIMAD.WIDE.U32 UR18, UR14, UR32, URZ ;  /* 0x000000200e1272a5 */ /* 0x000fe4000f8e00ff */
[----:B------:R-:W-:Y:S02]  /*5780*/  USEL UR4, UR31, UR42, !UP2 ;  /* 0x0000002a1f047287 */ /* 0x000fe4000d000000 */
[----:B------:R-:W-:Y:S02]  /*5790*/  UISETP.NE.AND UP0, UPT, UR15, 0x1, UPT ;  /* 0x000000010f00788c */ /* 0x000fe4000bf05270 */
[----:B------:R-:W-:Y:S02]  /*57a0*/  UP2UR UR27, UPR, URZ, 0x2 ;  /* 0x00000002ff1b7883 */ /* 0x000fe40008000000 */
[----:B------:R-:W-:Y:S02]  /*57b0*/  UISETP.NE.AND UP1, UPT, UR39, 0x1, UPT ;  /* 0x000000012700788c */ /* 0x000fe4000bf25270 */
[----:B------:R-:W-:Y:S02]  /*57c0*/  UIMAD.WIDE.U32 UR20, UR4, UR16, URZ ;  /* 0x00000010041472a5 */ /* 0x000fe4000f8e00ff */
[----:B------:R-:W-:Y:S01]  /*57d0*/  USEL UR10, UR38, UR43, !UP0 ;  /* 0x0000002b260a7287 */ /* 0x000fe2000c000000 */
[----:B------:R-:W-:Y:S02]  /*57e0*/  UMOV UR5, UR13 ;  /* 0x0000000d00057c82 */ /* 0x000fe40008000000 */
[----:B------:R-:W-:Y:S02]  /*57f0*/  USHF.R.U32.HI UR6, URZ, UR50, UR5 ;  /* 0x00000032ff067299 */ /* 0x000fe40008011605 */
[----:B------:R-:W-:Y:S02]  /*5800*/  UIMAD.WIDE.U32 UR22, UR10, UR16, URZ ;  /* 0x000000100a1672a5 */ /* 0x000fe4000f8e00ff */
[----:B------:R-:W-:Y:S02]  /*5810*/  USEL UR6, UR7, UR6, !UP2 ;  /* 0x0000000607067287 */ /* 0x000fe4000d000000 */
[----:B------:R-:W-:Y:S02]  /*5820*/  UISETP.NE.AND UP2, UPT, UR25, URZ, UPT ;  /* 0x000000ff1900728c */ /* 0x000fe4000bf45270 */
[----:B------:R-:W-:Y:S01]  /*5830*/  UIMAD.WIDE.U32 UR12, UR6, UR16, URZ ;  /* 0x00000010060c72a5 */ /* 0x000fe2000f8e00ff */
[----:B------:R-:W-:Y:S02]  /*5840*/  UMOV UR5, UR19 ;  /* 0x0000001300057c82 */ /* 0x000fe40008000000 */
[----:B------:R-:W-:Y:S03]  /*5850*/  USHF.R.U32.HI UR11, URZ, UR33, UR5 ;  /* 0x00000021ff0b7299 */ /* 0x000fe60008011605 */
[----:B------:R-:W-:Y:S02]  /*5860*/  UMOV UR5, UR21 ;  /* 0x0000001500057c82 */ /* 0x000fe40008000000 */
[----:B------:R-:W-:Y:S03]  /*5870*/  @UP1 USHF.R.U32.HI UR4, URZ, UR17, UR5 ;  /* 0x00000011ff041299 */ /* 0x000fe60008011605 */
[----:B------:R-:W-:Y:S01]  /*5880*/  UMOV UR5, UR23 ;  /* 0x0000001700057c82 */ /* 0x000fe20008000000 */
[----:B------:R-:W-:Y:S02]  /*5890*/  UIMAD UR4, UR39, UR4, URZ ;  /* 0x00000004270472a4 */ /* 0x000fe4000f8e02ff */
[----:B------:R-:W-:Y:S02]  /*58a0*/  @UP1 USHF.R.U32.HI UR10, URZ, UR17, UR5 ;  /* 0x00000011ff0a1299 */ /* 0x000fe40008011605 */
[----:B------:R-:W-:Y:S02]  /*58b0*/  USEL UR5, UR14, UR11, !UP0 ;  /* 0x0000000b0e057287 */ /* 0x000fe4000c000000 */
[----:B------:R-:W-:Y:S02]  /*58c0*/  UIMAD UR11, UR39, UR10, URZ ;  /* 0x0000000a270b72a4 */ /* 0x000fe4000f8e02ff */
[----:B------:R-:W-:Y:S03]  /*58d0*/  UISETP.GE.AND UP0, UPT, UR6, UR4, UPT ;  /* 0x000000040600728c */ /* 0x000fe6000bf06270 */
[----:B------:R-:W-:Y:S01]  /*58e0*/  UMOV UR4, UR13 ;  /* 0x0000000d00047c82 */ /* 0x000fe20008000000 */
[----:B------:R-:W-:Y:S02]  /*58f0*/  UISETP.GE.OR UP0, UPT, UR5, UR11, UP0 ;  /* 0x0000000b0500728c */ /* 0x000fe40008706670 */
[----:B------:R-:W-:Y:S02]  /*5900*/  USHF.R.U32.HI UR4, URZ, UR17, UR4 ;  /* 0x00000011ff047299 */ /* 0x000fe40008011604 */
[----:B------:R-:W-:Y:S02]  /*5910*/  UIMAD.WIDE.U32 UR12, UR5, UR16, URZ ;  /* 0x00000010050c72a5 */ /* 0x000fe4000f8e00ff */
[----:B------:R-:W-:Y:S04]  /*5920*/  USEL UR18, UR6, UR4, !UP1 ;  /* 0x0000000406127287 */ /* 0x000fe8000c800000 */
[----:B------:R-:W-:Y:S01]  /*5930*/  UIADD3 UR11, UPT, UPT, -UR18, URZ, URZ ;  /* 0x000000ff120b7290 */ /* 0x000fe2000fffe1ff */
[----:B------:R-:W-:Y:S02]  /*5940*/  @!UP0 UMOV UR4, UR13 ;  /* 0x0000000d00048c82 */ /* 0x000fe40008000000 */
[----:B------:R-:W-:Y:S02]  /*5950*/  @!UP0 USHF.R.U32.HI UR4, URZ, UR17, UR4 ;  /* 0x00000011ff048299 */ /* 0x000fe40008011604 */
[----:B------:R-:W-:Y:S02]  /*5960*/  UIMAD UR11, UR39, UR11, UR6 ;  /* 0x0000000b270b72a4 */ /* 0x000fe4000f8e0206 */
[----:B------:R-:W-:Y:S02]  /*5970*/  @!UP0 USEL UR4, UR5, UR4, !UP1 ;  /* 0x0000000405048287 */ /* 0x000fe4000c800000 */
[----:B------:R-:W-:Y:S02]  /*5980*/  UISETP.NE.AND UP1, UPT, UR27, URZ, UPT ;  /* 0x000000ff1b00728c */ /* 0x000fe4000bf25270 */
[----:B------:R-:W-:Y:S02]  /*5990*/  @!UP0 UIMAD UR11, UR10, UR11, UR4 ;  /* 0x0000000b0a0b82a4 */ /* 0x000fe4000f8e0204 */
[----:B------:R-:W-:Y:S02]  /*59a0*/  @!UP0 UIADD3 UR12, UPT, UPT, UR18, -UR4, URZ ;  /* 0x80000004120c8290 */ /* 0x000fe4000fffe0ff */
[----:B------:R-:W-:Y:S02]  /*59b0*/  UIADD3 UR4, UPT, UPT, -UR5, URZ, URZ ;  /* 0x000000ff05047290 */ /* 0x000fe4000fffe1ff */
[----:B------:R-:W-:Y:S02]  /*59c0*/  UIADD3 UR10, UPT, UPT, -UR6, URZ, URZ ;  /* 0x000000ff060a7290 */ /* 0x000fe4000fffe1ff */
[----:B------:R-:W-:Y:S02]  /*59d0*/  @!UP0 UIMAD UR6, UR12, UR39, UR5 ;  /* 0x000000270c0682a4 */ /* 0x000fe4000f8e0205 */
[----:B------:R-:W-:Y:S02]  /*59e0*/  UIMAD UR14, UR15, UR4, UR14 ;  /* 0x000000040f0e72a4 */ /* 0x000fe4000f8e020e */
[----:B------:R-:W-:Y:S01]  /*59f0*/  UIMAD UR7, UR34, UR10, UR7 ;  /* 0x0000000a220772a4 */ /* 0x000fe2000f8e0207 */
[----:B------:R-:W-:Y:S02]  /*5a00*/  @!UP0 UMOV UR5, UR11 ;  /* 0x0000000b00058c82 */ /* 0x000fe40008000000 */
[----:B------:R-:W-:Y:S02]  /*5a10*/  UIMAD UR14, UR5, UR15, UR14 ;  /* 0x0000000f050e72a4 */ /* 0x000fe4000f8e020e */
[----:B------:R-:W-:Y:S11]  /*5a20*/  UIMAD UR7, UR6, UR34, UR7 ;  /* 0x00000022060772a4 */ /* 0x000ff6000f8e0207 */
[----:B------:R-:W-:Y:S01]  /*5a30*/  @!UPT UIADD3 URZ, UPT, UPT, URZ, URZ, URZ ;  /* 0x000000fffffff290 */ /* 0x000fe2000fffe0ff */
.L_x_92:
[----:B------:R-:W1:Y:S01]  /*5a40*/  @!UP2 LDCU.128 UR20, c[0x0][0xb10] ;  /* 0x00016200ff14a7ac */ /* 0x000e620008000c00 */
[----:B------:R-:W-:Y:S04]  /*5a50*/  MOV R0, UR26 ;  /* 0x0000001a00007c02 */ /* 0x000fe80008000f00 */
[----:B------:R-:W-:Y:S01]  /*5a60*/  IABS R0, R0 ;  /* 0x0000000000007213 */ /* 0x000fe20000000000 */
[----:B------:R-:W2:Y:S01]  /*5a70*/  @!UP2 LDCU UR5, c[0x0][0xb0c] ;  /* 0x00016180ff05a7ac */ /* 0x000ea20008000800 */
[----:B-1----:R-:W-:Y:S07]  /*5a80*/  UIMAD.WIDE.U32 UR10, UR14, UR20, URZ ;  /* 0x000000140e0a72a5 */ /* 0x002fee000f8e00ff */
[----:B------:R-:W-:Y:S01]  /*5a90*/  @!UP2 UMOV UR4, UR11 ;  /* 0x0000000b0004ac82 */ /* 0x000fe20008000000 */
[----:B--2---:R-:W-:Y:S02]  /*5aa0*/  @!UP2 UISETP.NE.AND UP0, UPT, UR5, 0x1, UPT ;  /* 0x000000010500a88c */ /* 0x004fe4000bf05270 */
[----:B------:R-:W-:Y:S02]  /*5ab0*/  @!UP2 USHF.R.U32.HI UR4, URZ, UR21, UR4 ;  /* 0x00000015ff04a299 */ /* 0x000fe40008011604 */
[----:B------:R-:W-:Y:S02]  /*5ac0*/  UIMAD.WIDE.U32 UR10, UR7, UR23, URZ ;  /* 0x00000017070a72a5 */ /* 0x000fe4000f8e00ff */
[----:B------:R-:W-:Y:S02]  /*5ad0*/  @!UP2 USEL UR12, UR14, UR4, !UP0 ;  /* 0x000000040e0ca287 */ /* 0x000fe4000c000000 */
[----:B------:R-:W-:Y:S03]  /*5ae0*/  @!UP2 UISETP.NE.AND UP0, UPT, UR22, 0x1, UPT ;  /* 0x000000011600a88c */ /* 0x000fe6000bf05270 */
[----:B------:R-:W-:Y:S02]  /*5af0*/  @!UP2 UMOV UR6, UR11 ;  /* 0x0000000b0006ac82 */ /* 0x000fe40008000000 */
[----:B------:R-:W1:Y:S02]  /*5b00*/  @!UP2 LDCU UR4, c[0x0][0xb20] ;  /* 0x00016400ff04a7ac */ /* 0x000e640008000800 */
[----:B-1----:R-:W-:Y:S04]  /*5b10*/  @!UP2 USHF.R.U32.HI UR6, URZ, UR4, UR6 ;  /* 0x00000004ff06a299 */ /* 0x002fe80008011606 */
[----:B------:R-:W-:Y:S04]  /*5b20*/  @!UP2 USEL UR6, UR7, UR6, !UP0 ;  /* 0x000000060706a287 */ /* 0x000fe8000c000000 */
[----:B------:R-:W-:Y:S02]  /*5b30*/  @!UP2 UIADD3 UR4, UPT, UPT, -UR12, UR6, URZ ;  /* 0x000000060c04a290 */ /* 0x000fe4000fffe1ff */
[----:B------:R-:W-:Y:S02]  /*5b40*/  @!UP2 UIADD3 UR6, UPT, UPT, UR12, -UR6, URZ ;  /* 0x800000060c06a290 */ /* 0x000fe4000fffe0ff */
[----:B------:R-:W-:Y:S02]  /*5b50*/  @!UP2 UIMAD UR14, UR4, UR5, UR14 ;  /* 0x00000005040ea2a4 */ /* 0x000fe4000f8e020e */
[----:B------:R-:W-:Y:S01]  /*5b60*/  @!UP2 UIMAD UR7, UR6, UR22, UR7 ;  /* 0x000000160607a2a4 */ /* 0x000fe2000f8e0207 */
[----:B------:R-:W-:Y:S11]  /*5b70*/  BRA.U UP4, `(.L_x_93) ;  /* 0x0000000104107547 */ /* 0x000ff6000b800000 */
[----:B------:R-:W-:Y:S04]  /*5b80*/  MOV R9, UR49 ;  /* 0x0000003100097c02 */ /* 0x000fe80008000f00 */
[----:B------:R-:W-:Y:S04]  /*5b90*/  SHF.L.U32 R9, R9, 0x1f, RZ ;  /* 0x0000001f09097819 */ /* 0x000fe800000006ff */
[----:B------:R-:W1:Y:S02]  /*5ba0*/  SYNCS.PHASECHK.TRANS64.TRYWAIT P1, [UR24+0x238], R9 ;  /* 0x00023809ff0075a7 */ /* 0x000e640008021118 */
[----:B-1----:R-:W-:Y:S05]  /*5bb0*/  @!P1 BRA `(.L_x_94) ;  /* 0x0000004000609947 */ /* 0x002fea0003800000 */
.L_x_93:
[----:B------:R-:W-:Y:S02]  /*5bc0*/  R2UR UR5, R0 ;  /* 0x00000000000572ca */ /* 0x000fe400000e0000 */
[C---:B------:R-:W-:Y:S02]  /*5bd0*/  ISETP.NE.U32.AND P2, PT, R2.reuse, RZ, PT ;  /* 0x000000ff0200720c */ /* 0x040fe40003f45070 */
[----:B------:R-:W-:Y:S02]  /*5be0*/  ISETP.NE.U32.AND P1, PT, R2, RZ, PT ;  /* 0x000000ff0200720c */ /* 0x000fe40003f25070 */
[C---:B------:R-:W-:Y:S02]  /*5bf0*/  ISETP.NE.AND.EX P2, PT, R3.reuse, RZ, PT, P2 ;  /* 0x000000ff0300720c */ /* 0x040fe40003f45320 */
[----:B------:R-:W-:Y:S02]  /*5c00*/  ISETP.NE.AND.EX P1, PT, R3, RZ, PT, P1 ;  /* 0x000000ff0300720c */ /* 0x000fe40003f25310 */
[----:B------:R-:W-:Y:S03]  /*5c10*/  SHF.L.U32 R0, R11, 0x1f, RZ ;  /* 0x0000001f0b007819 */ /* 0x000fe600000006ff */
[----:B------:R-:W-:Y:S07]  /*5c20*/  UIMAD.WIDE.U32 UR10, UR41, UR5, URZ ;  /* 0x00000005290a72a5 */ /* 0x000fee000f8e00ff */
[----:B------:R-:W-:Y:S02]  /*5c30*/  UMOV UR4, UR11 ;  /* 0x0000000b00047c82 */ /* 0x000fe40008000000 */
[----:B------:R-:W-:Y:S04]  /*5c40*/  UIMAD UR5, UR4, UR45, UR5 ;  /* 0x0000002d040572a4 */ /* 0x000fe8000f8e0205 */
[----:B------:R-:W-:Y:S11]  /*5c50*/  UISETP.GT.U32.AND UP0, UPT, UR28, UR5, UPT ;  /* 0x000000051c00728c */ /* 0x000ff6000bf04070 */
[----:B------:R-:W-:Y:S02]  /*5c60*/  @!UP0 UIADD3 UR5, UPT, UPT, UR5, -UR28, URZ ;  /* 0x8000001c05058290 */ /* 0x000fe4000fffe0ff */
[----:B------:R-:W-:Y:S02]  /*5c70*/  @!UP0 UIADD3 UR4, UPT, UPT, UR4, 0x1, URZ ;  /* 0x0000000104048890 */ /* 0x000fe4000fffe0ff */
[----:B------:R-:W-:Y:S02]  /*5c80*/  UISETP.GE.U32.AND UP0, UPT, UR5, UR28, UPT ;  /* 0x0000001c0500728c */ /* 0x000fe4000bf06070 */
[----:B------:R-:W-:Y:S09]  /*5c90*/  ULOP3.LUT UR5, UR26, UR29, URZ, 0x3c, !UPT ;  /* 0x0000001d1a057292 */ /* 0x000ff2000f8e3cff */
[----:B------:R-:W-:Y:S02]  /*5ca0*/  @UP0 UIADD3 UR4, UPT, UPT, UR4, 0x1, URZ ;  /* 0x0000000104040890 */ /* 0x000fe4000fffe0ff */
[----:B------:R-:W-:Y:S11]  /*5cb0*/  UISETP.GE.AND UP0, UPT, UR5, URZ, UPT ;  /* 0x000000ff0500728c */ /* 0x000ff6000bf06270 */
[----:B------:R-:W-:Y:S02]  /*5cc0*/  @!UP0 UIADD3 UR4, UPT, UPT, -UR4, URZ, URZ ;  /* 0x000000ff04048290 */ /* 0x000fe4000fffe1ff */
[----:B------:R-:W-:Y:S04]  /*5cd0*/  @!UP6 ULOP3.LUT UR4, URZ, UR29, URZ, 0x33, !UPT ;  /* 0x0000001dff04e292 */ /* 0x000fe8000f8e33ff */
[----:B------:R-:W-:Y:S04]  /*5ce0*/  UIADD3 UR5, UPT, UPT, -UR4, URZ, URZ ;  /* 0x000000ff04057290 */ /* 0x000fe8000fffe1ff */
[----:B------:R-:W-:Y:S01]  /*5cf0*/  UIMAD UR5, UR29, UR5, UR26 ;  /* 0x000000051d0572a4 */ /* 0x000fe2000f8e021a */
[----:B------:R-:W-:Y:S11]  /*5d00*/  @!P2 BRA `(.L_x_95) ;  /* 0x000000000030a947 */ /* 0x000ff60003800000 */
[----:B------:R-:W-:Y:S01]  /*5d10*/  UPLOP3.LUT UP3, UPT, UPT, UPT, UP5, 0x80, 0x8 ;  /* 0x000000000008789c */ /* 0x000fe20003f6f050 */
[----:B------:R-:W-:Y:S01]  /*5d20*/  HFMA2 R139, -RZ, RZ, 0, 5.9604644775390625e-08 ;  /* 0x00000001ff8b7431 */ /* 0x000fe200000001ff */
[----:B------:R-:W2:Y:S04]  /*5d30*/  LDCU.64 UR10, c[0x0][0x358] ;  /* 0x00006b00ff0a77ac */ /* 0x000ea80008000a00 */
[----:B------:R-:W-:Y:S11]  /*5d40*/  PLOP3.LUT P2, PT, PT, PT, UP3, 0x80, 0x8 ;  /* 0x000000000008781c */ /* 0x000ff60003f4f038 */
[----:B------:R-:W-:Y:S02]  /*5d50*/  @!UPT UIADD3 URZ, UPT, UPT, URZ, URZ, URZ ;  /* 0x000000fffffff290 */ /* 0x000fe4000fffe0ff */
[----:B------:R-:W3:Y:S01]  /*5d60*/  @P2 LDC.64 R12, c[0x0][0x888] ;  /* 0x00022200ff0c2b82 */ /* 0x000ee20000000a00 */
[----:B-1----:R-:W-:Y:S04]  /*5d70*/  @P2 IMAD R8, R16, R2, RZ ;  /* 0x0000000210082224 */ /* 0x002fe800078e02ff */
[----:B---3--:R-:W-:Y:S01]  /*5d80*/  @P2 IMAD.WIDE R12, R8, 0x4, R12 ;  /* 0x00000004080c2825 */ /* 0x008fe200078e020c */
[----:B------:R-:W-:Y:S04]  /*5d90*/  MOV R8, 0x1 ;  /* 0x0000000100087802 */ /* 0x000fe80000000f00 */
[----:B--2--5:R2:W5:Y:S01]  /*5da0*/  @P2 LDG.E R71, desc[UR10][R12.64] ;  /* 0x0000000a0c472981 */ /* 0x024562000c1e1900 */
[----:B------:R-:W-:Y:S01]  /*5db0*/  @!P2 PRMT R139, R8, 0x7610, R139 ;  /* 0x00007610088ba816 */ /* 0x000fe2000000008b */
[----:B--2---:R-:W3:Y:S06]  /*5dc0*/  @!P2 LDC R71, c[0x0][0x880] ;  /* 0x00022000ff47ab82 */ /* 0x004eec0000000800 */
.L_x_95:
[----:B---3-5:R-:W-:Y:S01]  /*5dd0*/  @!P1 FSETP.EQ.AND P3, PT, R71, RZ, PT ;  /* 0x000000ff4700920b */ /* 0x028fe20003f62000 */
[----:B------:R-:W-:Y:S01]  /*5de0*/  @!UPT UIADD3 URZ, UPT, UPT, URZ, URZ, URZ ;  /* 0x000000fffffff290 */ /* 0x000fe2000fffe0ff */
[----:B------:R-:W-:Y:S11]  /*5df0*/  @!P1 BRA `(.L_x_96) ;  /* 0x0000000000149947 */ /* 0x000ff60003800000 */
[----:B------:R-:W-:Y:S02]  /*5e00*/  LOP3.LUT P1, RZ, R139, 0xff, RZ, 0xc0, !PT ;  /* 0x000000ff8bff7812 */ /* 0x000fe4000782c0ff */
[----:B------:R-:W-:Y:S04]  /*5e10*/  PLOP3.LUT P3, PT, PT, PT, UP3, 0x80, 0x8 ;  /* 0x000000000008781c */ /* 0x000fe80003f6f038 */
[----:B------:R-:W-:Y:S07]  /*5e20*/  PLOP3.LUT P3, PT, P3, PT, PT, 0x8, 0x80 ;  /* 0x000000000080781c */ /* 0x000fee0001f6e170 */
[----:B------:R-:W-:Y:S11]  /*5e30*/  @P1 FSETP.EQ.AND P3, PT, R71, RZ, PT ;  /* 0x000000ff4700120b */ /* 0x000ff60003f62000 */
[----:B------:R-:W-:Y:S02]  /*5e40*/  @!UPT UIADD3 URZ, UPT, UPT, URZ, URZ, URZ ;  /* 0x000000fffffff290 */ /* 0x000fe4000fffe0ff */
.L_x_96:
[----:B------:R-:W2:Y:S01]  /*5e50*/  SYNCS.PHASECHK.TRANS64.TRYWAIT P1, [UR24+0x228], R0 ;  /* 0x00022800ff0075a7 */ /* 0x000ea20008021118 */
[----:B------:R-:W-:Y:S01]  /*5e60*/  ELECT P2, URZ, PT ;  /* 0x0000000000ff782f */ /* 0x000fe20003840000 */
[----:B------:R-:W-:Y:S01]  /*5e70*/  @!UPT UIADD3 URZ, UPT, UPT, URZ, URZ, URZ ;  /* 0x000000fffffff290 */ /* 0x000fe2000fffe0ff */
[----:B--2---:R-:W-:Y:S11]  /*5e80*/  @!P1 BRA `(.L_x_97) ;  /* 0x0000003c00c49947 */ /* 0x004ff60003800000 */
.L_x_207:
[----:B------:R-:W-:Y:S01]  /*5e90*/  PLOP3.LUT P2, PT, P3, P2, PT, 0xf2, 0x2f ;  /* 0x00000000002f781c */ /* 0x000fe20001f45e72 */
[----:B------:R-:W-:Y:S01]  /*5ea0*/  BSSY.RECONVERGENT B0, `(.L_x_98) ;  /* 0x0000029000007945 */ /* 0x000fe20003800200 */
[----:B------:R-:W-:Y:S11]  /*5eb0*/  @P0 SHF.R.U32.HI R16, RZ, 0x10, R5 ;  /* 0x00000010ff100819 */ /* 0x000ff60000011605 */
[----:B------:R-:W-:Y:S05]  /*5ec0*/  @P2 BRA `(.L_x_99) ;  /* 0x0000000000982947 */ /* 0x000fea0003800000 */
[----:B------:R-:W-:Y:S01]  /*5ed0*/  IMAD.U32 R5, RZ, RZ, UR30 ;  /* 0x0000001eff057e24 */ /* 0x000fe2000f8e00ff */
[----:B------:R-:W-:Y:S01]  /*5ee0*/  ULOP3.LUT UR6, UR4, UR30, URZ, 0x3c, !UPT ;  /* 0x0000001e04067292 */ /* 0x000fe2000f8e3cff */
[----:B-1----:R-:W-:Y:S01]  /*5ef0*/  IMAD.U32 R0, RZ, RZ, UR4 ;  /* 0x00000004ff007e24 */ /* 0x002fe2000f8e00ff */
[----:B------:R-:W-:Y:S02]  /*5f00*/  UISETP.NE.AND UP4, UPT, UR30, URZ, UPT ;  /* 0x000000ff1e00728c */ /* 0x000fe4000bf85270 */
[----:B------:R-:W-:Y:S01]  /*5f10*/  IABS R5, R5 ;  /* 0x0000000500057213 */ /* 0x000fe20000000000 */
[----:B------:R-:W-:Y:S01]  /*5f20*/  USHF.L.U32 UR10, UR5, 0x6, URZ ;  /* 0x00000006050a7899 */ /* 0x000fe200080006ff */
[----:B------:R-:W-:Y:S01]  /*5f30*/  IABS R0, R0 ;  /* 0x0000000000007213 */ /* 0x000fe20000000000 */
[----:B------:R-:W-:Y:S01]  /*5f40*/  USHF.L.U32 UR11, UR47, 0x7, URZ ;  /* 0x000000072f0b7899 */ /* 0x000fe200080006ff */
[----:B------:R-:W1:Y:S01]  /*5f50*/  I2F.RP R6, R5 ;  /* 0x0000000500067306 */ /* 0x000e620000209400 */
[----:B------:R-:W-:Y:S01]  /*5f60*/  UISETP.GE.AND UP0, UPT, UR6, URZ, UPT ;  /* 0x000000ff0600728c */ /* 0x000fe2000bf06270 */
[----:B------:R-:W-:Y:S01]  /*5f70*/  UMOV UR18, 0x0 ;  /* 0x0000000000127882 */ /* 0x000fe20000000000 */
[----:B------:R-:W-:Y:S07]  /*5f80*/  UMOV UR19, 0x10000000 ;  /* 0x1000000000137882 */ /* 0x000fee0000000000 */
[----:B-1----:R-:W1:Y:S02]  /*5f90*/  MUFU.RCP R6, R6 ;  /* 0x0000000600067308 */ /* 0x002e640000001000 */
[----:B-1----:R-:W-:Y:S08]  /*5fa0*/  VIADD R6, R6, 0xffffffe ;  /* 0x0ffffffe06067836 */ /* 0x002ff00000000000 */
[----:B------:R1:W2:Y:S02]  /*5fb0*/  F2I.FTZ.U32.TRUNC.NTZ R7, R6 ;  /* 0x0000000600077305 */ /* 0x0002a4000021f000 */
[----:B-1----:R-:W-:Y:S01]  /*5fc0*/  HFMA2 R6, -RZ, RZ, 0, 0 ;  /* 0x00000000ff067431 */ /* 0x002fe200000001ff */
[----:B--2---:R-:W-:Y:S05]  /*5fd0*/  IADD3 R4, PT, PT, RZ, -R7, RZ ;  /* 0x80000007ff047210 */ /* 0x004fea0007ffe0ff */
[-C--:B------:R-:W-:Y:S04]  /*5fe0*/  IMAD R4, R4, R5.reuse, RZ ;  /* 0x0000000504047224 */ /* 0x080fe800078e02ff */
[----:B------:R-:W-:Y:S06]  /*5ff0*/  IMAD.HI.U32 R7, R7, R4, R6 ;  /* 0x0000000407077227 */ /* 0x000fec00078e0006 */
[----:B------:R-:W-:Y:S04]  /*6000*/  IMAD.HI.U32 R7, R7, R0, RZ ;  /* 0x0000000007077227 */ /* 0x000fe800078e00ff */
[----:B------:R-:W-:Y:S04]  /*6010*/  IMAD.MOV R4, RZ, RZ, -R7 ;  /* 0x000000ffff047224 */ /* 0x000fe800078e0a07 */
[C---:B------:R-:W-:Y:S05]  /*6020*/  IMAD R0, R5.reuse, R4, R0 ;  /* 0x0000000405007224 */ /* 0x040fea00078e0200 */
[----:B------:R-:W-:Y:S11]  /*6030*/  ISETP.GT.U32.AND P0, PT, R5, R0, PT ;  /* 0x000000000500720c */ /* 0x000ff60003f04070 */
[----:B------:R-:W-:Y:S02]  /*6040*/  @!UPT UIADD3 URZ, UPT, UPT, URZ, URZ, URZ ;  /* 0x000000fffffff290 */ /* 0x000fe4000fffe0ff */
[-C--:B------:R-:W-:Y:S01]  /*6050*/  @!P0 IADD3 R0, PT, PT, R0, -R5.reuse, RZ ;  /* 0x8000000500008210 */ /* 0x080fe20007ffe0ff */
[----:B------:R-:W-:Y:S03]  /*6060*/  @!P0 VIADD R7, R7, 0x1 ;  /* 0x0000000107078836 */ /* 0x000fe60000000000 */
[----:B------:R-:W-:Y:S02]  /*6070*/  ISETP.GE.U32.AND P1, PT, R0, R5, PT ;  /* 0x000000050000720c */ /* 0x000fe40003f26070 */
[----:B------:R-:W-:Y:S11]  /*6080*/  MOV R0, 0x2000 ;  /* 0x0000200000007802 */ /* 0x000ff60000000f00 */
[----:B------:R-:W-:Y:S04]  /*6090*/  @P1 IADD3 R7, PT, PT, R7, 0x1, RZ ;  /* 0x0000000107071810 */ /* 0x000fe80007ffe0ff */
[----:B------:R-:W-:Y:S11]  /*60a0*/  R2UR UR13, R7 ;  /* 0x00000000070d72ca */ /* 0x000ff600000e0000 */
[----:B------:R-:W-:Y:S02]  /*60b0*/  @!UPT UIADD3 URZ, UPT, UPT, URZ, URZ, URZ ;  /* 0x000000fffffff290 */ /* 0x000fe4000fffe0ff */
[----:B------:R-:W-:Y:S02]  /*60c0*/  @!UP0 UIADD3 UR13, UPT, UPT, -UR13, URZ, URZ ;  /* 0x000000ff0d0d8290 */ /* 0x000fe4000fffe1ff */
[----:B------:R-:W-:Y:S04]  /*60d0*/  @!UP4 ULOP3.LUT UR13, URZ, UR30, URZ, 0x33, !UPT ;  /* 0x0000001eff0dc292 */ /* 0x000fe8000f8e33ff */
[----:B------:R-:W-:Y:S04]  /*60e0*/  UIADD3 UR6, UPT, UPT, -UR13, URZ, URZ ;  /* 0x000000ff0d067290 */ /* 0x000fe8000fffe1ff */
[----:B------:R-:W-:Y:S09]  /*60f0*/  UIMAD UR12, UR30, UR6, UR4 ;  /* 0x000000061e0c72a4 */ /* 0x000ff2000f8e0204 */
[----:B------:R2:W-:Y:S01]  /*6100*/  UTMALDG.4D [UR8], [UR36], desc[UR18] ;  /* 0x00001208240075b4 */ /* 0x0005e20008019000 */
[----:B------:R2:W-:Y:S01]  /*6110*/  SYNCS.ARRIVE.TRANS64.RED.A0TR RZ, [UR24+0x220], R0 ;  /* 0x00022000ffff79a7 */ /* 0x0005e20008300418 */
[----:B------:R-:W-:Y:S01]  /*6120*/  NOP ;  /* 0x0000000000007918 */ /* 0x000fe20000000000 */
.L_x_99:
[----:B--2---:R-:W-:Y:S05]  /*6130*/  BSYNC.RECONVERGENT B0 ;  /* 0x0000000000007941 */ /* 0x004fea0003800200 */
.L_x_98:
[----:B------:R-:W-:Y:S01]  /*6140*/  SYNCS.ARRIVE.TRANS64.RED.A1T0 RZ, [UR46], RZ ;  /* 0x000000ffffff79a7 */ /* 0x000fe2000810042e */
[----:B------:R-:W-:Y:S01]  /*6150*/  UIADD3 UR26, UPT, UPT, UR7, UR48, URZ ;  /* 0x00000030071a7290 */ /* 0x000fe2000fffe0ff */
[----:B------:R-:W-:Y:S01]  /*6160*/  LOP3.LUT R11, R11, 0x1, RZ, 0x3c, !PT ;  /* 0x000000010b0b7812 */ /* 0x000fe200078e3cff */
[----:B------:R-:W-:Y:S01]  /*6170*/  UIADD3 UR47, UPT, UPT, UR14, UR44, URZ ;  /* 0x0000002c0e2f7290 */ /* 0x000fe2000fffe0ff */
[----:B------:R-:W-:Y:S01]  /*6180*/  LOP3.LUT R10, R10, 0x1, RZ, 0x3c, !PT ;  /* 0x000000010a0a7812 */ /* 0x000fe200078e3cff */
[----:B------:R-:W-:Y:S01]  /*6190*/  UPLOP3.LUT UP4, UPT, UPT, UPT, UPT, 0x80, 0x8 ;  /* 0x000000000008789c */ /* 0x000fe20003f8f070 */
[----:B------:R-:W-:Y:S10]  /*61a0*/  BRA.U UP1, `(.L_x_100) ;  /* 0xfffffff501047547 */ /* 0x000ff4000b83ffff */
[----:B-1----:R-:W-:Y:S07]  /*61b0*/  MOV R0, UR24 ;  /* 0x0000001800007c02 */ /* 0x002fee0008000f00 */
.L_x_101:
[----:B-1----:R-:W-:-:S04]  /*61c0*/  SHF.L.U32 R2, R11, 0x1f, RZ ;  /* 0x0000001f0b027819 */ /* 0x002fc800000006ff */
[----:B------:R1:W2:Y:S03]  /*61d0*/  SYNCS.PHASECHK.TRANS64.TRYWAIT P0, [R0+URZ+0x228], R2 ;  /* 0x00022802000075a7 */ /* 0x0002a600080011ff */
[----:B--2---:R-:W-:Y:S05]  /*61e0*/  @!P0 NANOSLEEP.SYNCS 0x989680 ;  /* 0x009896800000895d */ /* 0x004fea0003900000 */
[----:B------:R-:W2:Y:S02]  /*61f0*/  @!P0 SYNCS.PHASECHK.TRANS64 P0, [R0+URZ+0x228], R2 ;  /* 0x00022802000085a7 */ /* 0x000ea400080010ff */
[----:B--2---:R-:W-:Y:S05]  /*6200*/  @P0 EXIT ;  /* 0x000000000000094d */ /* 0x004fea0003800000 */
[----:B------:R-:W-:Y:S05]  /*6210*/  BRA `(.L_x_101) ;  /* 0xfffffffc00e87947 */ /* 0x000fea000383ffff */
.L_x_90:
[----:B------:R-:W-:-:S06]  /*6220*/  UISETP.GE.AND UP0, UPT, UR15, 0x4, UPT ;  /* 0x000000040f00788c */ /* 0x000fcc000bf06270 */
[----:B------:R-:W-:-:S13]  /*6230*/  PLOP3.LUT P0, PT, PT, PT, UP0, 0x80, 0x8 ;  /* 0x000000000008781c */ /* 0x000fda0003f0f008 */
[----:B-1----:R-:W-:Y:S05]  /*6240*/  @!P0 EXIT ;  /* 0x000000000000894d */ /* 0x002fea0003800000 */
[----:B------:R-:W1:Y:S08]  /*6250*/  S2UR UR4, SR_CgaCtaId ;  /* 0x00000000000479c3 */ /* 0x000e700000008800 */
[----:B------:R-:W-:Y:S01]  /*6260*/  BAR.SYNC.DEFER_BLOCKING 0x6, 0xa0 ;  /* 0x0182800000007b1d */ /* 0x000fe20000010000 */
[C---:B------:R-:W-:Y:S01]  /*6270*/  IMAD.SHL.U32 R4, R133.reuse, 0x40, RZ ;  /* 0x0000004085047824 */ /* 0x040fe200078e00ff */
[----:B------:R-:W-:Y:S01]  /*6280*/  USHF.R.S32.HI UR46, URZ, 0x1f, UR5 ;  /* 0x0000001fff2e7899 */ /* 0x000fe20008011405 */
[C---:B------:R-:W-:Y:S01]  /*6290*/  IMAD.SHL.U32 R138, R133.reuse, 0x8, RZ ;  /* 0x00000008858a7824 */ /* 0x040fe200078e00ff */
[----:B------:R-:W-:Y:S01]  /*62a0*/  CS2R R134, SRZ ;  /* 0x0000000000867805 */ /* 0x000fe2000001ff00 */
[C---:B------:R-:W-:Y:S01]  /*62b0*/  IMAD.SHL.U32 R143, R133.reuse, 0x10, RZ ;  /* 0x00000010858f7824 */ /* 0x040fe200078e00ff */
[----:B------:R-:W-:Y:S01]  /*62c0*/  UMOV UR44, 0x400 ;  /* 0x00000400002c7882 */ /* 0x000fe20000000000 */
[----:B------:R-:W-:Y:S01]  /*62d0*/  LOP3.LUT R5, R4, 0x180, RZ, 0xc0, !PT ;  /* 0x0000018004057812 */ /* 0x000fe200078ec0ff */
[----:B------:R-:W-:Y:S01]  /*62e0*/  ULEA.HI UR46, UR46, UR5, URZ, 0x6 ;  /* 0x000000052e2e7291 */ /* 0x000fe2000f8f30ff */
[----:B------:R-:W-:Y:S01]  /*62f0*/  IMAD.U32 R69, R133, 0x10000, RZ ;  /* 0x0001000085457824 */ /* 0x000fe200078e00ff */
[----:B------:R-:W-:Y:S01]  /*6300*/  LOP3.LUT R137, R143, 0x20, RZ, 0xc0, !PT ;  /* 0x000000208f897812 */ /* 0x000fe200078ec0ff */
[----:B------:R-:W-:Y:S01]  /*6310*/  IMAD.MOV.U32 R68, RZ, RZ, RZ ;  /* 0x000000ffff447224 */ /* 0x000fe200078e00ff */
[----:B------:R-:W-:Y:S01]  /*6320*/  LOP3.LUT R138, R5, 0x30, R138, 0xf8, !PT ;  /* 0x00000030058a7812 */ /* 0x000fe200078ef88a */
[----:B------:R-:W-:Y:S01]  /*6330*/  IMAD.MOV.U32 R136, RZ, RZ, RZ ;  /* 0x000000ffff887224 */ /* 0x000fe200078e00ff */
[----:B------:R-:W-:Y:S01]  /*6340*/  LOP3.LUT R143, R143, 0x40, RZ, 0xc0, !PT ;  /* 0x000000408f8f7812 */ /* 0x000fe200078ec0ff */
[----:B------:R-:W2:Y:S01]  /*6350*/  LDCU UR56, c[0x0][0x370] ;  /* 0x00006e00ff3877ac */ /* 0x000ea20008000800 */
[----:B------:R-:W-:-:S02]  /*6360*/  LOP3.LUT R138, R138, 0x1e40, R4, 0xf8, !PT ;  /* 0x00001e408a8a7812 */ /* 0x000fc400078ef804 */
[----:B------:R-:W-:Y:S01]  /*6370*/  LOP3.LUT R69, R69, 0x600000, RZ, 0xc0, !PT ;  /* 0x0060000045457812 */ /* 0x000fe200078ec0ff */
[----:B------:R-:W3:Y:S01]  /*6380*/  LDCU UR42, c[0x0][0xb0c] ;  /* 0x00016180ff2a77ac */ /* 0x000ee20008000800 */
[----:B-1----:R-:W-:Y:S01]  /*6390*/  ULEA UR44, UR4, UR44, 0x18 ;  /* 0x0000002c042c7291 */ /* 0x002fe2000f8ec0ff */
[----:B------:R-:W1:Y:S05]  /*63a0*/  LDCU UR38, c[0x0][0xb30] ;  /* 0x00016600ff2677ac */ /* 0x000e6a0008000800 */
[----:B------:R-:W-:Y:S01]  /*63b0*/  VIADD R144, R138, UR44 ;  /* 0x0000002c8a907c36 */ /* 0x000fe20008000000 */
[----:B------:R-:W-:Y:S02]  /*63c0*/  UIADD3 UR4, UPT, UPT, UR44, 0x2400, URZ ;  /* 0x000024002c047890 */ /* 0x000fe4000fffe0ff */
[----:B------:R-:W4:Y:S01]  /*63d0*/  LDS R2, [UR44+0x290] ;  /* 0x0002902cff027984 */ /* 0x000f220008000800 */
[----:B------:R-:W-:Y:S01]  /*63e0*/  UIADD3 UR5, UPT, UPT, UR44, 0x400, URZ ;  /* 0x000004002c057890 */ /* 0x000fe2000fffe0ff */
[--C-:B------:R-:W-:Y:S01]  /*63f0*/  IADD3 R137, PT, PT, -R137, 0x400, R144.reuse ;  /* 0x0000040089897810 */ /* 0x100fe20007ffe190 */
[----:B------:R-:W1:Y:S01]  /*6400*/  LDCU UR57, c[0x0][0x388] ;  /* 0x00007100ff3977ac */ /* 0x000e620008000800 */
[----:B------:R-:W-:Y:S01]  /*6410*/  IADD3 R144, PT, PT, -R143, 0x400, R144 ;  /* 0x000004008f907810 */ /* 0x000fe20007ffe190 */
[----:B------:R-:W-:-:S02]  /*6420*/  IMAD.U32 R145, RZ, RZ, UR4 ;  /* 0x00000004ff917e24 */ /* 0x000fc4000f8e00ff */
[----:B------:R-:W-:Y:S01]  /*6430*/  IMAD.U32 R146, RZ, RZ, UR5 ;  /* 0x00000005ff927e24 */ /* 0x000fe2000f8e00ff */
[----:B------:R-:W1:Y:S01]  /*6440*/  LDCU.64 UR50, c[0x0][0x888] ;  /* 0x00011100ff3277ac */ /* 0x000e620008000a00 */
[----:B------:R-:W-:Y:S01]  /*6450*/  IMAD.IADD R143, R137, 0x1, -R143 ;  /* 0x00000001898f7824 */ /* 0x000fe200078e0a8f */
[----:B------:R-:W1:Y:S01]  /*6460*/  LDCU.64 UR40, c[0x0][0xb28] ;  /* 0x00016500ff2877ac */ /* 0x000e620008000a00 */
[----:B------:R-:W1:Y:S01]  /*6470*/  LDCU.64 UR58, c[0x0][0x890] ;  /* 0x00011200ff3a77ac */ /* 0x000e620008000a00 */
[----:B------:R-:W1:Y:S01]  /*6480*/  LDCU.64 UR60, c[0x0][0x8b0] ;  /* 0x00011600ff3c77ac */ /* 0x000e620008000a00 */
[----:B------:R-:W1:Y:S01]  /*6490*/  LDCU.64 UR62, c[0x0][0x8a8] ;  /* 0x00011500ff3e77ac */ /* 0x000e620008000a00 */
[----:B------:R-:W1:Y:S01]  /*64a0*/  LDCU.128 UR52, c[0x0][0xb10] ;  /* 0x00016200ff3477ac */ /* 0x000e620008000c00 */
[----:B------:R-:W1:Y:S01]  /*64b0*/  LDCU UR49, c[0x0][0x374] ;  /* 0x00006e80ff3177ac */ /* 0x000e620008000800 */
[----:B------:R-:W-:Y:S01]  /*64c0*/  USHF.R.S32.HI UR46, URZ, 0x6, UR46 ;  /* 0x00000006ff2e7899 */ /* 0x000fe2000801142e */
[C---:B----4-:R-:W-:Y:S01]  /*64d0*/  VIADD R3, R2.reuse, 0x40 ;  /* 0x0000004002037836 */ /* 0x050fe20000000000 */
[----:B------:R-:W-:-:S04]  /*64e0*/  LOP3.LUT R2, R2, 0xffff, RZ, 0xc0, !PT ;  /* 0x0000ffff02027812 */ /* 0x000fc800078ec0ff */
[----:B------:R-:W-:-:S05]  /*64f0*/  LOP3.LUT R3, R3, 0xffff, RZ, 0xc0, !PT ;  /* 0x0000ffff03037812 */ /* 0x000fca00078ec0ff */
[----:B-123--:R4:W-:Y:S02]  /*6500*/  STL.64 [R1], R2 ;  /* 0x0000000201007387 */ /* 0x00e9e40000100a00 */
.L_x_119:
[----:B----4-:R-:W-:Y:S04]  /*6510*/  SHF.L.U32 R2, R135, 0x1f, RZ ;  /* 0x0000001f87027819 */ /* 0x010fe800000006ff */
[----:B-1----:R-:W1:Y:S02]  /*6520*/  SYNCS.PHASECHK.TRANS64.TRYWAIT P0, [UR44+0x240], R2 ;  /* 0x00024002ff0075a7 */ /* 0x002e64000800112c */
[----:B-12---:R-:W-:Y:S05]  /*6530*/  @!P0 BRA `(.L_x_102) ;  /* 0x0000003800308947 */ /* 0x006fea0003800000 */
.L_x_209:
[----:B------:R-:W2:Y:S01]  /*6540*/  LDS.128 R4, [UR44+0x280] ;  /* 0x0002802cff047984 */ /* 0x000ea20008000c00 */
[----:B------:R-:W-:Y:S01]  /*6550*/  UIADD3 UR4, UPT, UPT, UR44, 0x248, URZ ;  /* 0x000002482c047890 */ /* 0x000fe2000fffe0ff */
[----:B-1----:R-:W-:Y:S01]  /*6560*/  IMAD R2, R68, 0x4, R1 ;  /* 0x0000000444027824 */ /* 0x002fe200078e0201 */
[----:B------:R-:W-:Y:S02]  /*6570*/  UISETP.GE.AND UP0, UPT, UR39, 0x1, UPT ;  /* 0x000000012700788c */ /* 0x000fe4000bf06270 */
[----:B------:R-:W-:Y:S01]  /*6580*/  UPRMT UR4, URZ, 0x654, UR4 ;  /* 0x00000654ff047896 */ /* 0x000fe20008000004 */
[----:B------:R-:W-:Y:S01]  /*6590*/  @!PT LDS RZ, [RZ] ;  /* 0x00000000fffff984 */ /* 0x000fe20000000800 */
[----:B------:R-:W-:Y:S01]  /*65a0*/  @!PT LDS RZ, [RZ] ;  /* 0x00000000fffff984 */ /* 0x000fe20000000800 */
[----:B------:R-:W-:Y:S01]  /*65b0*/  @!PT LDS RZ, [RZ] ;  /* 0x00000000fffff984 */ /* 0x000fe20000000800 */
[----:B------:R-:W-:Y:S01]  /*65c0*/  @!PT LDS RZ, [RZ] ;  /* 0x00000000fffff984 */ /* 0x000fe20000000800 */
[----:B------:R1:W-:Y:S06]  /*65d0*/  MEMBAR.ALL.CTA ;  /* 0x0000000000007992 */ /* 0x0003ec0000008000 */
[----:B-1----:R-:W1:Y:S02]  /*65e0*/  FENCE.VIEW.ASYNC.S ;  /* 0x00000000000073c6 */ /* 0x002e640000000000 */
[----:B-1----:R-:W-:Y:S06]  /*65f0*/  SYNCS.ARRIVE.TRANS64.RED.A1T0 RZ, [UR4], RZ ;  /* 0x000000ffffff79a7 */ /* 0x002fec0008100404 */
[----:B------:R-:W5:Y:S01]  /*6600*/  LDL R2, [R2] ;  /* 0x0000000002027983 */ /* 0x000f620000100800 */
[----:B--2---:R-:W-:Y:S11]  /*6610*/  LOP3.LUT P0, RZ, R6, 0x1, RZ, 0xc0, !PT ;  /* 0x0000000106ff7812 */ /* 0x004ff6000780c0ff */
[----:B------:R-:W-:Y:S02]  /*6620*/  @!UPT UIADD3 URZ, UPT, UPT, URZ, URZ, URZ ;  /* 0x000000fffffff290 */ /* 0x000fe4000fffe0ff */
[----:B------:R-:W-:Y:S01]  /*6630*/  VOTEU.ANY UP1, P0 ;  /* 0x0000000000ff7886 */ /* 0x000fe20000020100 */
[----:B------:R-:W-:Y:S01]  /*6640*/  PLOP3.LUT P0, PT, PT, PT, UP1, 0x80, 0x8 ;  /* 0x000000000008781c */ /* 0x000fe20003f0f018 */
[----:B------:R-:W-:Y:S11]  /*6650*/  UP2UR UR48, UPR, URZ, 0x2 ;  /* 0x00000002ff307883 */ /* 0x000ff60008000000 */
[----:B------:R-:W-:Y:S01]  /*6660*/  @!UPT UIADD3 URZ, UPT, UPT, URZ, URZ, URZ ;  /* 0x000000fffffff290 */ /* 0x000fe2000fffe0ff */
[----:B------:R-:W-:Y:S02]  /*6670*/  @P0 MOV R3, R4 ;  /* 0x0000000400030202 */ /* 0x000fe40000000f00 */
[----:B------:R-:W-:Y:S02]  /*6680*/  @P0 LOP3.LUT R0, R5, 0xffff, RZ, 0xc0, !PT ;  /* 0x0000ffff05000812 */ /* 0x000fe400078ec0ff */
[----:B------:R-:W-:Y:S02]  /*6690*/  @P0 R2UR UR5, R3 ;  /* 0x00000000030502ca */ /* 0x000fe400000e0000 */
[----:B------:R-:W-:Y:S01]  /*66a0*/  @P0 R2UR UR4, R0 ;  /* 0x00000000000402ca */ /* 0x000fe200000e0000 */
[----:B------:R-:W-:Y:S05]  /*66b0*/  IMAD.U32 R0, RZ, RZ, UR46 ;  /* 0x0000002eff007e24 */ /* 0x000fea000f8e00ff */
[----:B------:R-:W-:Y:S05]  /*66c0*/  IABS R3, R0 ;  /* 0x0000000000037213 */ /* 0x000fea0000000000 */
[----:B------:R-:W-:Y:S02]  /*66d0*/  @UP1 UMOV UR37, UR5 ;  /* 0x0000000500251c82 */ /* 0x000fe40008000000 */
[----:B------:R-:W-:Y:S01]  /*66e0*/  @UP1 UMOV UR36, UR4 ;  /* 0x0000000400241c82 */ /* 0x000fe20008000000 */
[----:B------:R-:W-:Y:S05]  /*66f0*/  BRA.U !UP0, `(.L_x_103) ;  /* 0x0000000108cc7547 */ /* 0x000fea000b800000 */
[----:B------:R-:W1:Y:S01]  /*6700*/  LDCU UR9, c[0x0][0xb20] ;  /* 0x00016400ff0977ac */ /* 0x000e620008000800 */
[----:B------:R-:W-:Y:S02]  /*6710*/  UIMAD.WIDE.U32 UR4, UR49, UR55, URZ ;  /* 0x00000037310472a5 */ /* 0x000fe4000f8e00ff */
[----:B------:R-:W-:Y:S02]  /*6720*/  UIMAD.WIDE.U32 UR6, UR56, UR52, URZ ;  /* 0x00000034380672a5 */ /* 0x000fe4000f8e00ff */
[----:B------:R-:W-:Y:S02]  /*6730*/  UIMAD.WIDE.U32 UR10, UR36, UR55, URZ ;  /* 0x00000037240a72a5 */ /* 0x000fe4000f8e00ff */
[----:B------:R-:W-:Y:S02]  /*6740*/  UISETP.NE.AND UP0, UPT, UR54, 0x1, UPT ;  /* 0x000000013600788c */ /* 0x000fe4000bf05270 */
[----:B------:R-:W-:Y:S02]  /*6750*/  UISETP.NE.AND UP1, UPT, UR42, 0x1, UPT ;  /* 0x000000012a00788c */ /* 0x000fe4000bf25270 */
[----:B------:R-:W-:Y:S02]  /*6760*/  UISETP.NE.AND UP2, UPT, UR39, 0x1, UPT ;  /* 0x000000012700788c */ /* 0x000fe4000bf45270 */
[----:B------:R-:W-:Y:S01]  /*6770*/  UIMAD.WIDE.U32 UR12, UR37, UR52, URZ ;  /* 0x00000034250c72a5 */ /* 0x000fe2000f8e00ff */
[----:B------:R-:W-:Y:S01]  /*6780*/  UMOV UR4, UR5 ;  /* 0x0000000500047c82 */ /* 0x000fe20008000000 */
[----:B------:R-:W-:Y:S01]  /*6790*/  UMOV UR6, UR11 ;  /* 0x0000000b00067c82 */ /* 0x000fe20008000000 */
[----:B-1----:R-:W-:Y:S03]  /*67a0*/  USHF.R.U32.HI UR8, URZ, UR9, UR4 ;  /* 0x00000009ff087299 */ /* 0x002fe60008011604 */
[----:B------:R-:W-:Y:S02]  /*67b0*/  UMOV UR4, UR7 ;  /* 0x0000000700047c82 */ /* 0x000fe40008000000 */
[----:B------:R-:W-:Y:S02]  /*67c0*/  USHF.R.U32.HI UR5, URZ, UR53, UR4 ;  /* 0x00000035ff057299 */ /* 0x000fe40008011604 */
[----:B------:R-:W-:Y:S02]  /*67d0*/  USEL UR4, UR49, UR8, !UP0 ;  /* 0x0000000831047287 */ /* 0x000fe4000c000000 */
[----:B------:R-:W-:Y:S02]  /*67e0*/  USHF.R.U32.HI UR8, URZ, UR9, UR6 ;  /* 0x00000009ff087299 */ /* 0x000fe40008011606 */
[----:B------:R-:W-:Y:S02]  /*67f0*/  UIMAD.WIDE.U32 UR6, UR4, UR40, URZ ;  /* 0x00000028040672a5 */ /* 0x000fe4000f8e00ff */
[----:B------:R-:W-:Y:S02]  /*6800*/  USEL UR9, UR56, UR5, !UP1 ;  /* 0x0000000538097287 */ /* 0x000fe4000c800000 */
[----:B------:R-:W-:Y:S02]  /*6810*/  USEL UR8, UR36, UR8, !UP0 ;  /* 0x0000000824087287 */ /* 0x000fe4000c000000 */
[----:B------:R-:W-:Y:S01]  /*6820*/  UIMAD.WIDE.U32 UR10, UR9, UR40, URZ ;  /* 0x00000028090a72a5 */ /* 0x000fe2000f8e00ff */
[----:B------:R-:W-:Y:S01]  /*6830*/  UMOV UR6, UR7 ;  /* 0x0000000700067c82 */ /* 0x000fe20008000000 */
[----:B------:R-:W-:Y:S01]  /*6840*/  UMOV UR5, UR13 ;  /* 0x0000000d00057c82 */ /* 0x000fe20008000000 */
[----:B------:R-:W-:Y:S02]  /*6850*/  @UP2 USHF.R.U32.HI UR4, URZ, UR41, UR6 ;  /* 0x00000029ff042299 */ /* 0x000fe40008011606 */
[----:B------:R-:W-:Y:S02]  /*6860*/  USHF.R.U32.HI UR5, URZ, UR53, UR5 ;  /* 0x00000035ff057299 */ /* 0x000fe40008011605 */
[----:B------:R-:W-:Y:S02]  /*6870*/  UIMAD UR4, UR39, UR4, URZ ;  /* 0x00000004270472a4 */ /* 0x000fe4000f8e02ff */
[----:B------:R-:W-:Y:S02]  /*6880*/  USEL UR5, UR37, UR5, !UP1 ;  /* 0x0000000525057287 */ /* 0x000fe4000c800000 */
[----:B------:R-:W-:Y:S01]  /*6890*/  UISETP.GE.AND UP0, UPT, UR8, UR4, UPT ;  /* 0x000000040800728c */ /* 0x000fe2000bf06270 */
[----:B------:R-:W-:Y:S01]  /*68a0*/  UMOV UR6, UR11 ;  /* 0x0000000b00067c82 */ /* 0x000fe20008000000 */
[----:B------:R-:W-:Y:S02]  /*68b0*/  UIMAD.WIDE.U32 UR10, UR8, UR40, URZ ;  /* 0x00000028080a72a5 */ /* 0x000fe4000f8e00ff */
[----:B------:R-:W-:Y:S04]  /*68c0*/  @UP2 USHF.R.U32.HI UR9, URZ, UR41, UR6 ;  /* 0x00000029ff092299 */ /* 0x000fe80008011606 */
[----:B------:R-:W-:Y:S01]  /*68d0*/  UIMAD UR6, UR39, UR9, URZ ;  /* 0x00000009270672a4 */ /* 0x000fe2000f8e02ff */
[----:B------:R-:W-:Y:S03]  /*68e0*/  UMOV UR4, UR11 ;  /* 0x0000000b00047c82 */ /* 0x000fe60008000000 */
[----:B------:R-:W-:Y:S02]  /*68f0*/  UISETP.GE.OR UP0, UPT, UR5, UR6, UP0 ;  /* 0x000000060500728c */ /* 0x000fe40008706670 */
[----:B------:R-:W-:Y:S02]  /*6900*/  USHF.R.U32.HI UR4, URZ, UR41, UR4 ;  /* 0x00000029ff047299 */ /* 0x000fe40008011604 */
[----:B------:R-:W-:Y:S02]  /*6910*/  UIMAD.WIDE.U32 UR6, UR5, UR40, URZ ;  /* 0x00000028050672a5 */ /* 0x000fe4000f8e00ff */
[----:B------:R-:W-:Y:S02]  /*6920*/  USEL UR11, UR8, UR4, !UP2 ;  /* 0x00000004080b7287 */ /* 0x000fe4000d000000 */
[----:B------:R-:W-:Y:S02]  /*6930*/  UIADD3 UR6, UPT, UPT, -UR5, URZ, URZ ;  /* 0x000000ff05067290 */ /* 0x000fe4000fffe1ff */
[----:B------:R-:W-:Y:S02]  /*6940*/  UIADD3 UR10, UPT, UPT, -UR11, URZ, URZ ;  /* 0x000000ff0b0a7290 */ /* 0x000fe4000fffe1ff */
[----:B------:R-:W-:Y:S02]  /*6950*/  UIMAD UR6, UR42, UR6, UR37 ;  /* 0x000000062a0672a4 */ /* 0x000fe4000f8e0225 */
[----:B------:R-:W-:Y:S01]  /*6960*/  UIMAD UR10, UR39, UR10, UR8 ;  /* 0x0000000a270a72a4 */ /* 0x000fe2000f8e0208 */
[----:B------:R-:W-:Y:S01]  /*6970*/  @!UP0 UMOV UR4, UR7 ;  /* 0x0000000700048c82 */ /* 0x000fe20008000000 */
[----:B------:R-:W-:Y:S02]  /*6980*/  UIADD3 UR7, UPT, UPT, -UR8, URZ, URZ ;  /* 0x000000ff08077290 */ /* 0x000fe4000fffe1ff */
[----:B------:R-:W-:Y:S04]  /*6990*/  @!UP0 USHF.R.U32.HI UR4, URZ, UR41, UR4 ;  /* 0x00000029ff048299 */ /* 0x000fe80008011604 */
[----:B------:R-:W-:Y:S04]  /*69a0*/  @!UP0 USEL UR4, UR5, UR4, !UP2 ;  /* 0x0000000405048287 */ /* 0x000fe8000d000000 */
[----:B------:R-:W-:Y:S02]  /*69b0*/  @!UP0 UIMAD UR9, UR9, UR10, UR4 ;  /* 0x0000000a090982a4 */ /* 0x000fe4000f8e0204 */
[----:B------:R-:W-:Y:S02]  /*69c0*/  @!UP0 UIADD3 UR10, UPT, UPT, UR11, -UR4, URZ ;  /* 0x800000040b0a8290 */ /* 0x000fe4000fffe0ff */
[----:B------:R-:W-:Y:S02]  /*69d0*/  UIMAD UR4, UR54, UR7, UR36 ;  /* 0x00000007360472a4 */ /* 0x000fe4000f8e0224 */
[----:B------:R-:W-:Y:S03]  /*69e0*/  @!UP0 UIMAD UR8, UR10, UR39, UR5 ;  /* 0x000000270a0882a4 */ /* 0x000fe6000f8e0205 */
[----:B------:R-:W-:Y:S02]  /*69f0*/  @!UP0 UMOV UR5, UR9 ;  /* 0x0000000900058c82 */ /* 0x000fe40008000000 */
[----:B------:R-:W-:Y:S02]  /*6a00*/  UIMAD UR37, UR5, UR42, UR6 ;  /* 0x0000002a052572a4 */ /* 0x000fe4000f8e0206 */
[----:B------:R-:W-:Y:S11]  /*6a10*/  UIMAD UR36, UR8, UR54, UR4 ;  /* 0x00000036082472a4 */ /* 0x000ff6000f8e0204 */
[----:B------:R-:W-:Y:S01]  /*6a20*/  @!UPT UIADD3 URZ, UPT, UPT, URZ, URZ, URZ ;  /* 0x000000fffffff290 */ /* 0x000fe2000fffe0ff */
.L_x_103:
[----:B------:R-:W-:Y:S01]  /*6a30*/  UISETP.NE.AND UP1, UPT, UR38, 0x1, UPT ;  /* 0x000000012600788c */ /* 0x000fe2000bf25270 */
[----:B------:R-:W-:Y:S01]  /*6a40*/  R2UR UR6, R3 ;  /* 0x00000000030672ca */ /* 0x000fe200000e0000 */
[----:B------:R-:W-:Y:S01]  /*6a50*/  UISETP.NE.AND UP4, UPT, UR46, URZ, UPT ;  /* 0x000000ff2e00728c */ /* 0x000fe2000bf85270 */
[----:B------:R-:W-:Y:S01]  /*6a60*/  IABS R0, R0 ;  /* 0x0000000000007213 */ /* 0x000fe20000000000 */
[----:B------:R-:W-:Y:S01]  /*6a70*/  UIADD3 UR16, UPT, UPT, UR44, 0x400, URZ ;  /* 0x000004002c107890 */ /* 0x000fe2000fffe0ff */
[----:B------:R-:W-:Y:S03]  /*6a80*/  @P0 SHF.R.U32.HI R142, RZ, 0x10, R5 ;  /* 0x00000010ff8e0819 */ /* 0x000fe60000011605 */
[----:B------:R-:W-:Y:S03]  /*6a90*/  IMAD.MOV R0, RZ, RZ, -R0 ;  /* 0x000000ffff007224 */ /* 0x000fe600078e0a00 */
[----:B------:R-:W1:Y:S03]  /*6aa0*/  @!UP1 LDCU.128 UR12, c[0x0][0xb10] ;  /* 0x00016200ff0c97ac */ /* 0x000e660008000c00 */
[----:B------:R-:W2:Y:S01]  /*6ab0*/  I2F.RP R3, UR6 ;  /* 0x0000000600037d06 */ /* 0x000ea20008209400 */
[----:B------:R-:W3:Y:S09]  /*6ac0*/  @!UP1 LDCU UR10, c[0x0][0xb20] ;  /* 0x00016400ff0a97ac */ /* 0x000ef20008000800 */
[----:B--2---:R-:W2:Y:S02]  /*6ad0*/  MUFU.RCP R3, R3 ;  /* 0x0000000300037308 */ /* 0x004ea40000001000 */
[----:B--2---:R-:W-:Y:S08]  /*6ae0*/  VIADD R3, R3, 0xffffffe ;  /* 0x0ffffffe03037836 */ /* 0x004ff00000000000 */
[----:B------:R-:W2:Y:S02]  /*6af0*/  F2I.FTZ.U32.TRUNC.NTZ R3, R3 ;  /* 0x0000000300037305 */ /* 0x000ea4000021f000 */
[----:B--2---:R-:W-:Y:S01]  /*6b00*/  R2UR UR5, R3 ;  /* 0x00000000030572ca */ /* 0x004fe200000e0000 */
[----:B------:R-:W-:Y:S05]  /*6b10*/  IMAD.U32 R3, RZ, RZ, UR26 ;  /* 0x0000001aff037e24 */ /* 0x000fea000f8e00ff */
[----:B------:R-:W-:Y:S04]  /*6b20*/  IABS R3, R3 ;  /* 0x0000000300037213 */ /* 0x000fe80000000000 */
[----:B------:R-:W-:Y:S03]  /*6b30*/  R2UR UR8, R3 ;  /* 0x00000000030872ca */ /* 0x000fe600000e0000 */
[----:B------:R-:W-:Y:S04]  /*6b40*/  UIADD3 UR4, UPT, UPT, URZ, -UR5, URZ ;  /* 0x80000005ff047290 */ /* 0x000fe8000fffe0ff */
[----:B------:R-:W-:Y:S03]  /*6b50*/  UIMAD UR7, UR4, UR6, URZ ;  /* 0x00000006040772a4 */ /* 0x000fe6000f8e02ff */
[----:B------:R-:W-:Y:S02]  /*6b60*/  UMOV UR4, URZ ;  /* 0x000000ff00047c82 */ /* 0x000fe40008000000 */
[----:B------:R-:W-:Y:S02]  /*6b70*/  UIMAD.WIDE.U32 UR4, UR5, UR7, UR4 ;  /* 0x00000007050472a5 */ /* 0x000fe4000f8e0004 */
[----:B------:R-:W-:Y:S05]  /*6b80*/  R2UR UR7, R0 ;  /* 0x00000000000772ca */ /* 0x000fea00000e0000 */
[----:B------:R-:W-:Y:S02]  /*6b90*/  UMOV UR4, UR5 ;  /* 0x0000000500047c82 */ /* 0x000fe40008000000 */
[----:B------:R-:W-:Y:S07]  /*6ba0*/  UIMAD.WIDE.U32 UR4, UR4, UR8, URZ ;  /* 0x00000008040472a5 */ /* 0x000fee000f8e00ff */
[----:B------:R-:W-:Y:S02]  /*6bb0*/  UMOV UR11, UR5 ;  /* 0x00000005000b7c82 */ /* 0x000fe40008000000 */
[----:B------:R-:W-:Y:S02]  /*6bc0*/  UIMAD UR4, UR11, UR7, UR8 ;  /* 0x000000070b0472a4 */ /* 0x000fe4000f8e0208 */
[----:B------:R-:W2:Y:S02]  /*6bd0*/  @!UP1 LDCU UR5, c[0x0][0xb0c] ;  /* 0x00016180ff0597ac */ /* 0x000ea40008000800 */
[----:B------:R-:W-:Y:S02]  /*6be0*/  UISETP.GT.U32.AND UP0, UPT, UR6, UR4, UPT ;  /* 0x000000040600728c */ /* 0x000fe4000bf04070 */
[----:B-1----:R-:W-:Y:S09]  /*6bf0*/  UIMAD.WIDE.U32 UR8, UR37, UR12, URZ ;  /* 0x0000000c250872a5 */ /* 0x002ff2000f8e00ff */
[----:B------:R-:W-:Y:S02]  /*6c00*/  @!UP0 UIADD3 UR4, UPT, UPT, UR4, -UR6, URZ ;  /* 0x8000000604048290 */ /* 0x000fe4000fffe0ff */
[----:B------:R-:W-:Y:S02]  /*6c10*/  @!UP0 UIADD3 UR11, UPT, UPT, UR11, 0x1, URZ ;  /* 0x000000010b0b8890 */ /* 0x000fe4000fffe0ff */
[----:B------:R-:W-:Y:S02]  /*6c20*/  UISETP.GE.U32.AND UP3, UPT, UR4, UR6, UPT ;  /* 0x000000060400728c */ /* 0x000fe4000bf66070 */
[----:B------:R-:W-:Y:S02]  /*6c30*/  UIMAD.WIDE.U32 UR6, UR36, UR15, URZ ;  /* 0x0000000f240672a5 */ /* 0x000fe4000f8e00ff */
[----:B------:R-:W-:Y:S02]  /*6c40*/  ULOP3.LUT UR4, UR26, UR46, URZ, 0x3c, !UPT ;  /* 0x0000002e1a047292 */ /* 0x000fe4000f8e3cff */
[----:B------:R-:W-:Y:S02]  /*6c50*/  @!UP1 UISETP.NE.AND UP0, UPT, UR14, 0x1, UPT ;  /* 0x000000010e00988c */ /* 0x000fe4000bf05270 */
[----:B------:R-:W-:Y:S02]  /*6c60*/  UISETP.GE.AND UP5, UPT, UR4, URZ, UPT ;  /* 0x000000ff0400728c */ /* 0x000fe4000bfa6270 */
[----:B--2---:R-:W-:Y:S02]  /*6c70*/  @!UP1 UISETP.NE.AND UP2, UPT, UR5, 0x1, UPT ;  /* 0x000000010500988c */ /* 0x004fe4000bf45270 */
[----:B------:R-:W-:Y:S01]  /*6c80*/  @UP3 UIADD3 UR11, UPT, UPT, UR11, 0x1, URZ ;  /* 0x000000010b0b3890 */ /* 0x000fe2000fffe0ff */
[----:B------:R-:W-:Y:S01]  /*6c90*/  @!UP1 UMOV UR6, UR7 ;  /* 0x0000000700069c82 */ /* 0x000fe20008000000 */
[----:B------:R-:W-:Y:S01]  /*6ca0*/  @!UP1 UMOV UR4, UR9 ;  /* 0x0000000900049c82 */ /* 0x000fe20008000000 */
[----:B---3--:R-:W-:Y:S02]  /*6cb0*/  @!UP1 USHF.R.U32.HI UR6, URZ, UR10, UR6 ;  /* 0x0000000aff069299 */ /* 0x008fe40008011606 */
[----:B------:R-:W-:Y:S02]  /*6cc0*/  @!UP1 USHF.R.U32.HI UR4, URZ, UR13, UR4 ;  /* 0x0000000dff049299 */ /* 0x000fe40008011604 */
[----:B------:R-:W-:Y:S02]  /*6cd0*/  @!UP1 USEL UR6, UR36, UR6, !UP0 ;  /* 0x0000000624069287 */ /* 0x000fe4000c000000 */
[----:B------:R-:W-:Y:S02]  /*6ce0*/  ULOP3.LUT UP0, URZ, UR16, 0x1b0, URZ, 0xc0, !UPT ;  /* 0x000001b010ff7892 */ /* 0x000fe4000f80c0ff */
[----:B------:R-:W-:Y:S01]  /*6cf0*/  @!UP1 USEL UR7, UR37, UR4, !UP2 ;  /* 0x0000000425079287 */ /* 0x000fe2000d000000 */
[----:B------:R-:W-:Y:S02]  /*6d00*/  UMOV UR43, UR11 ;  /* 0x0000000b002b7c82 */ /* 0x000fe40008000000 */
[----:B------:R-:W-:Y:S02]  /*6d10*/  @!UP5 UIADD3 UR43, UPT, UPT, -UR43, URZ, URZ ;  /* 0x000000ff2b2bd290 */ /* 0x000fe4000fffe1ff */
[----:B------:R-:W-:Y:S02]  /*6d20*/  @!UP4 ULOP3.LUT UR43, URZ, UR46, URZ, 0x33, !UPT ;  /* 0x0000002eff2bc292 */ /* 0x000fe4000f8e33ff */
[----:B------:R-:W-:Y:S02]  /*6d30*/  @!UP1 UIADD3 UR4, UPT, UPT, -UR7, UR6, URZ ;  /* 0x0000000607049290 */ /* 0x000fe4000fffe1ff */
[----:B------:R-:W-:Y:S02]  /*6d40*/  @!UP1 UIADD3 UR6, UPT, UPT, UR7, -UR6, URZ ;  /* 0x8000000607069290 */ /* 0x000fe4000fffe0ff */
[----:B------:R-:W-:Y:S02]  /*6d50*/  UIADD3 UR7, UPT, UPT, -UR43, URZ, URZ ;  /* 0x000000ff2b077290 */ /* 0x000fe4000fffe1ff */
[----:B------:R-:W-:Y:S02]  /*6d60*/  @!UP1 UIMAD UR37, UR4, UR5, UR37 ;  /* 0x00000005042592a4 */ /* 0x000fe4000f8e0225 */
[----:B------:R-:W-:Y:S02]  /*6d70*/  @!UP1 UIMAD UR36, UR6, UR14, UR36 ;  /* 0x0000000e062492a4 */ /* 0x000fe4000f8e0224 */
[----:B------:R-:W-:Y:S01]  /*6d80*/  UIMAD UR45, UR46, UR7, UR26 ;  /* 0x000000072e2d72a4 */ /* 0x000fe2000f8e021a */
[----:B------:R-:W-:Y:S11]  /*6d90*/  BRA.U !UP0, `(.L_x_104) ;  /* 0x0000000108407547 */ /* 0x000ff6000b800000 */
[----:B------:R-:W1:Y:S01]  /*6da0*/  LDCU.64 UR8, c[0x4][0x80] ;  /* 0x01001000ff0877ac */ /* 0x000e620008000a00 */
[----:B------:R-:W-:Y:S01]  /*6db0*/  MOV R15, 0x0 ;  /* 0x00000000000f7802 */ /* 0x000fe20000000f00 */
[----:B------:R-:W-:Y:S02]  /*6dc0*/  HFMA2 R12, -RZ, RZ, 0, 5.9604644775390625e-08 ;  /* 0x00000001ff0c7431 */ /* 0x000fe400000001ff */
[----:B------:R-:W-:Y:S02]  /*6dd0*/  IMAD.MOV.U32 R8, RZ, RZ, 0x70 ;  /* 0x00000070ff087424 */ /* 0x000fe400078e00ff */
[----:B------:R-:W-:Y:S01]  /*6de0*/  IMAD.MOV.U32 R13, RZ, RZ, RZ ;  /* 0x000000ffff0d7224 */ /* 0x000fe200078e00ff */
[----:B------:R-:W2:Y:S01]  /*6df0*/  LDCU.64 UR6, c[0x4][0x88] ;  /* 0x01001100ff0677ac */ /* 0x000ea20008000a00 */
[----:B------:R-:W3:Y:S01]  /*6e00*/  LDC.64 R14, c[0x4][R15] ;  /* 0x010000000f0e7b82 */ /* 0x000ee20000000a00 */
[----:B------:R-:W4:Y:S01]  /*6e10*/  LDCU.64 UR4, c[0x4][0x8] ;  /* 0x01000100ff0477ac */ /* 0x000f220008000a00 */
[----:B-1----:R-:W-:Y:S01]  /*6e20*/  MOV R5, UR9 ;  /* 0x0000000900057c02 */ /* 0x002fe20008000f00 */
[----:B------:R-:W-:Y:S01]  /*6e30*/  IMAD.U32 R4, RZ, RZ, UR8 ;  /* 0x00000008ff047e24 */ /* 0x000fe2000f8e00ff */
[----:B--2---:R-:W-:Y:S01]  /*6e40*/  MOV R7, UR7 ;  /* 0x0000000700077c02 */ /* 0x004fe20008000f00 */
[----:B------:R-:W-:Y:S01]  /*6e50*/  IMAD.U32 R6, RZ, RZ, UR6 ;  /* 0x00000006ff067e24 */ /* 0x000fe2000f8e00ff */
[----:B----4-:R-:W-:Y:S01]  /*6e60*/  MOV R11, UR5 ;  /* 0x00000005000b7c02 */ /* 0x010fe20008000f00 */
[----:B------:R-:W-:Y:S02]  /*6e70*/  IMAD.U32 R10, RZ, RZ, UR4 ;  /* 0x00000004ff0a7e24 */ /* 0x000fe4000f8e00ff */
[----:B------:R-:W-:Y:S07]  /*6e80*/  LEPC R20, `(.L_x_104) ;  /* 0x000000001014794e */ /* 0x000fee0000000000 */
[----:B---3-5:R-:W-:Y:S05]  /*6e90*/  CALL.ABS.NOINC R14 ;  /* 0x000000000e007343 */ /* 0x028fea0003c00000 */
.L_x_104:
[----:B------:R-:W-:Y:S01]  /*6ea0*/  LOP3.LUT P0, RZ, R145, 0x1b0, RZ, 0xc0, !PT ;  /* 0x000001b091ff7812 */ /* 0x000fe2000780c0ff */
[----:B------:R-:W-:Y:S11]  /*6eb0*/  BSSY.RECONVERGENT B6, `(.L_x_105) ;  /* 0x0000013000067945 */ /* 0x000ff60003800200 */
[----:B------:R-:W-:Y:S01]  /*6ec0*/  @!UPT UIADD3 URZ, UPT, UPT, URZ, URZ, URZ ;  /* 0x000000fffffff290 */ /* 0x000fe2000fffe0ff */
[----:B------:R-:W-:Y:S05]  /*6ed0*/  @!P0 BRA `(.L_x_106) ;  /* 0x0000000000408947 */ /* 0x000fea0003800000 */
        /* <DEDUP_REMOVED lines=16> */
.L_x_106:
[----:B------:R-:W-:Y:S05]  /*6fe0*/  BSYNC.RECONVERGENT B6 ;  /* 0x0000000000067941 */ /* 0x000fea0003800200 */
.L_x_105:
[----:B------:R-:W-:Y:S01]  /*6ff0*/  ISETP.NE.AND P6, PT, R141, RZ, PT ;  /* 0x000000ff8d00720c */ /* 0x000fe20003fc5270 */
[----:B------:R-:W-:Y:S01]  /*7000*/  UISETP.NE.U32.AND UP0, UPT, UR60, URZ, UPT ;  /* 0x000000ff3c00728c */ /* 0x000fe2000bf05070 */
[----:B------:R-:W-:Y:S02]  /*7010*/  ISETP.NE.U32.AND P3, PT, RZ, UR58, PT ;  /* 0x0000003aff007c0c */ /* 0x000fe4000bf65070 */
[----:B------:R-:W-:Y:S01]  /*7020*/  PLOP3.LUT P0, PT, PT, PT, PT, 0x8, 0x80 ;  /* 0x000000000080781c */ /* 0x000fe20003f0e170 */
[----:B------:R-:W-:Y:S01]  /*7030*/  UISETP.NE.AND.EX UP0, UPT, UR61, URZ, UPT, UP0 ;  /* 0x000000ff3d00728c */ /* 0x000fe2000bf05300 */
[----:B------:R-:W-:Y:S07]  /*7040*/  ISETP.NE.AND.EX P3, PT, RZ, UR59, PT, P3 ;  /* 0x0000003bff007c0c */ /* 0x000fee000bf65330 */
[----:B------:R-:W1:Y:S01]  /*7050*/  @P6 LDC.64 R4, c[0x0][0x888] ;  /* 0x00022200ff046b82 */ /* 0x000e620000000a00 */
[----:B------:R-:W-:Y:S02]  /*7060*/  @P6 PLOP3.LUT P0, PT, P3, PT, PT, 0x80, 0x8 ;  /* 0x000000000008681c */ /* 0x000fe40001f0f070 */
[----:B-1----:R-:W-:Y:S04]  /*7070*/  @P6 ISETP.NE.U32.AND P1, PT, R4, RZ, PT ;  /* 0x000000ff0400620c */ /* 0x002fe80003f25070 */
[----:B------:R-:W-:Y:S01]  /*7080*/  @P6 ISETP.NE.AND.EX P1, PT, R5, RZ, PT, P1 ;  /* 0x000000ff0500620c */ /* 0x000fe20003f25310 */
[----:B------:R-:W-:Y:S01]  /*7090*/  @!UPT UIADD3 URZ, UPT, UPT, URZ, URZ, URZ ;  /* 0x000000fffffff290 */ /* 0x000fe2000fffe0ff */
[----:B------:R-:W-:Y:S11]  /*70a0*/  @!P3 BRA `(.L_x_107) ;  /* 0x000000000030b947 */ /* 0x000ff60003800000 */
[----:B------:R-:W-:Y:S01]  /*70b0*/  ISETP.NE.U32.AND P2, PT, RZ, UR50, PT ;  /* 0x00000032ff007c0c */ /* 0x000fe2000bf45070 */
[----:B------:R-:W1:Y:S01]  /*70c0*/  LDCU.64 UR4, c[0x0][0x358] ;  /* 0x00006b00ff0477ac */ /* 0x000e620008000a00 */
[----:B------:R-:W-:Y:S02]  /*70d0*/  IMAD.MOV.U32 R139, RZ, RZ, 0x1 ;  /* 0x00000001ff8b7424 */ /* 0x000fe400078e00ff */
[----:B------:R-:W-:Y:S11]  /*70e0*/  ISETP.NE.AND.EX P2, PT, RZ, UR51, PT, P2 ;  /* 0x00000033ff007c0c */ /* 0x000ff6000bf45320 */
[----:B------:R-:W-:Y:S02]  /*70f0*/  @!UPT UIADD3 URZ, UPT, UPT, URZ, URZ, URZ ;  /* 0x000000fffffff290 */ /* 0x000fe4000fffe0ff */
[----:B------:R-:W2:Y:S01]  /*7100*/  @P2 LDC.64 R4, c[0x0][0x888] ;  /* 0x00022200ff042b82 */ /* 0x000ea20000000a00 */
[----:B------:R-:W-:Y:S04]  /*7110*/  @P2 IMAD R0, R16, UR58, RZ ;  /* 0x0000003a10002c24 */ /* 0x000fe8000f8e02ff */
[----:B--2---:R-:W-:Y:S04]  /*7120*/  @P2 IMAD.WIDE R4, R0, 0x4, R4 ;  /* 0x0000000400042825 */ /* 0x004fe800078e0204 */
[----:B------:R-:W-:Y:S01]  /*7130*/  HFMA2 R0, -RZ, RZ, 0, 5.9604644775390625e-08 ;  /* 0x00000001ff007431 */ /* 0x000fe200000001ff */
[----:B-1---5:R1:W5:Y:S04]  /*7140*/  @P2 LDG.E R71, desc[UR4][R4.64] ;  /* 0x0000000404472981 */ /* 0x022368000c1e1900 */
[----:B------:R-:W-:Y:S01]  /*7150*/  @!P2 PRMT R139, R0, 0x7610, R139 ;  /* 0x00007610008ba816 */ /* 0x000fe2000000008b */
[----:B-1----:R-:W2:Y:S06]  /*7160*/  @!P2 LDC R71, c[0x0][0x880] ;  /* 0x00022000ff47ab82 */ /* 0x002eac0000000800 */
.L_x_107:
[----:B------:R-:W-:Y:S05]  /*7170*/  BRA.U !UP0, `(.L_x_108) ;  /* 0x0000000108247547 */ /* 0x000fea000b800000 */
[----:B------:R-:W-:Y:S01]  /*7180*/  ISETP.NE.U32.AND P2, PT, RZ, UR62, PT ;  /* 0x0000003eff007c0c */ /* 0x000fe2000bf45070 */
[----:B------:R-:W1:Y:S03]  /*7190*/  LDCU.64 UR4, c[0x0][0x358] ;  /* 0x00006b00ff0477ac */ /* 0x000e660008000a00 */
[----:B------:R-:W-:Y:S11]  /*71a0*/  ISETP.NE.AND.EX P2, PT, RZ, UR63, PT, P2 ;  /* 0x0000003fff007c0c */ /* 0x000ff6000bf45320 */
[----:B------:R-:W-:Y:S02]  /*71b0*/  @!UPT UIADD3 URZ, UPT, UPT, URZ, URZ, URZ ;  /* 0x000000fffffff290 */ /* 0x000fe4000fffe0ff */
[----:B------:R-:W3:Y:S01]  /*71c0*/  @P2 LDC.64 R4, c[0x0][0x8a8] ;  /* 0x00022a00ff042b82 */ /* 0x000ee20000000a00 */
[----:B------:R-:W-:Y:S04]  /*71d0*/  @P2 IMAD R0, R16, UR60, RZ ;  /* 0x0000003c10002c24 */ /* 0x000fe8000f8e02ff */
[----:B---3--:R-:W-:Y:S05]  /*71e0*/  @P2 IMAD.WIDE R4, R0, 0x4, R4 ;  /* 0x0000000400042825 */ /* 0x008fea00078e0204 */
[----:B-1---5:R1:W5:Y:S02]  /*71f0*/  @P2 LDG.E R70, desc[UR4][R4.64] ;  /* 0x0000000404462981 */ /* 0x022364000c1e1900 */
[----:B-1----:R-:W3:Y:S02]  /*7200*/  @!P2 LDC R70, c[0x0][0x8a0] ;  /* 0x00022800ff46ab82 */ /* 0x002ee40000000800 */
.L_x_108:
[----:B--2--5:R-:W-:Y:S01]  /*7210*/  @P6 FSETP.NEU.AND P2, PT, R71, RZ, PT ;  /* 0x000000ff4700620b */ /* 0x024fe20003f4d000 */
[----:B------:R-:W-:Y:S01]  /*7220*/  BSSY B1, `(.L_x_109) ;  /* 0x0000041000017945 */ /* 0x000fe20003800000 */
[----:B------:R-:W-:Y:S01]  /*7230*/  @P6 SEL R3, RZ, 0xffffffff, P1 ;  /* 0xffffffffff036807 */ /* 0x000fe20000800000 */
[----:B------:R-:W-:Y:S01]  /*7240*/  IMAD.IADD R2, R69, 0x1, R2 ;  /* 0x0000000145027824 */ /* 0x000fe200078e0202 */
[----:B------:R-:W-:Y:S02]  /*7250*/  @P6 LOP3.LUT P1, RZ, R139, 0xff, RZ, 0xc0, !PT ;  /* 0x000000ff8bff6812 */ /* 0x000fe4000782c0ff */
[----:B------:R-:W-:Y:S02]  /*7260*/  CS2R R18, SRZ ;  /* 0x0000000000127805 */ /* 0x000fe4000001ff00 */
[----:B------:R-:W-:Y:S02]  /*7270*/  @P6 SEL R0, RZ, 0xffffffff, P2 ;  /* 0xffffffffff006807 */ /* 0x000fe40001000000 */
[----:B------:R-:W-:Y:S02]  /*7280*/  CS2R R16, SRZ ;  /* 0x0000000000107805 */ /* 0x000fe4000001ff00 */
[----:B------:R-:W-:Y:S02]  /*7290*/  LEA R22, R68, UR44, 0x3 ;  /* 0x0000002c44167c11 */ /* 0x000fe4000f8e18ff */
[----:B------:R-:W-:Y:S02]  /*72a0*/  CS2R R26, SRZ ;  /* 0x00000000001a7805 */ /* 0x000fe4000001ff00 */
[----:B------:R-:W-:Y:S02]  /*72b0*/  @P0 SEL R0, R3, R0, !P1 ;  /* 0x0000000003000207 */ /* 0x000fe40004800000 */
[----:B------:R-:W-:Y:S02]  /*72c0*/  CS2R R24, SRZ ;  /* 0x0000000000187805 */ /* 0x000fe4000001ff00 */
[----:B------:R-:W-:Y:S02]  /*72d0*/  PLOP3.LUT P5, PT, PT, PT, PT, 0x8, 0x80 ;  /* 0x000000000080781c */ /* 0x000fe40003fae170 */
[----:B------:R-:W-:Y:S02]  /*72e0*/  CS2R R30, SRZ ;  /* 0x00000000001e7805 */ /* 0x000fe4000001ff00 */
[----:B------:R-:W-:Y:S02]  /*72f0*/  @P6 LOP3.LUT R0, R0, 0x1, RZ, 0xc0, !PT ;  /* 0x0000000100006812 */ /* 0x000fe400078ec0ff */
[----:B------:R-:W-:Y:S02]  /*7300*/  CS2R R28, SRZ ;  /* 0x00000000001c7805 */ /* 0x000fe4000001ff00 */
[----:B------:R-:W-:Y:S02]  /*7310*/  CS2R R34, SRZ ;  /* 0x0000000000227805 */ /* 0x000fe4000001ff00 */
[----:B------:R-:W-:Y:S02]  /*7320*/  CS2R R32, SRZ ;  /* 0x0000000000207805 */ /* 0x000fe4000001ff00 */
[----:B------:R-:W-:Y:S11]  /*7330*/  ISETP.NE.U32.OR P1, PT, R0, 0x1, !P6 ;  /* 0x000000010000780c */ /* 0x000ff60007725470 */
[----:B------:R-:W-:Y:S02]  /*7340*/  @!UPT UIADD3 URZ, UPT, UPT, URZ, URZ, URZ ;  /* 0x000000fffffff290 */ /* 0x000fe4000fffe0ff */
[----:B------:R-:W-:Y:S04]  /*7350*/  @P1 SHF.L.U32 R0, R134, 0x1f, RZ ;  /* 0x0000001f86001819 */ /* 0x000fe800000006ff */
[----:B------:R1:W2:Y:S02]  /*7360*/  @P1 SYNCS.PHASECHK.TRANS64.TRYWAIT P0, [UR44+0x220], R0 ;  /* 0x00022000ff0015a7 */ /* 0x0002a4000800112c */
[----:B-1----:R-:W-:Y:S04]  /*7370*/  SHF.L.U32 R0, R136, 0x1f, RZ ;  /* 0x0000001f88007819 */ /* 0x002fe800000006ff */
[----:B------:R1:W4:Y:S01]  /*7380*/  SYNCS.PHASECHK.TRANS64.TRYWAIT P4, [R22+URZ+0x250], R0 ;  /* 0x00025000160075a7 */ /* 0x00032200080811ff */
[----:B--2---:R-:W-:Y:S01]  /*7390*/  @P1 PLOP3.LUT P5, PT, P0, PT, PT, 0x8, 0x80 ;  /* 0x000000000080181c */ /* 0x004fe200007ae170 */
[----:B------:R-:W-:Y:S01]  /*73a0*/  @!UPT UIADD3 URZ, UPT, UPT, URZ, URZ, URZ ;  /* 0x000000fffffff290 */ /* 0x000fe2000fffe0ff */
[----:B-1----:R-:W-:Y:S11]  /*73b0*/  @!P1 BRA `(.L_x_110) ;  /* 0x00000000009c9947 */ /* 0x002ff60003800000 */
[----:B------:R-:W-:Y:S01]  /*73c0*/  ISETP.NE.U32.AND P0, PT, RZ, UR50, PT ;  /* 0x00000032ff007c0c */ /* 0x000fe2000bf05070 */
[----:B------:R-:W-:Y:S01]  /*73d0*/  BSSY B0, `(.L_x_111) ;  /* 0x0000016000007945 */ /* 0x000fe20003800000 */
[----:B------:R-:W-:Y:S02]  /*73e0*/  FSETP.NEU.AND P2, PT, R71, RZ, PT ;  /* 0x000000ff4700720b */ /* 0x000fe40003f4d000 */
[----:B------:R-:W-:Y:S02]  /*73f0*/  CS2R R34, SRZ ;  /* 0x0000000000227805 */ /* 0x000fe4000001ff00 */
[----:B------:R-:W-:Y:S02]  /*7400*/  ISETP.NE.AND.EX P0, PT, RZ, UR51, PT, P0 ;  /* 0x00000033ff007c0c */ /* 0x000fe4000bf05300 */
[----:B------:R-:W-:Y:S02]  /*7410*/  CS2R R32, SRZ ;  /* 0x0000000000207805 */ /* 0x000fe4000001ff00 */
[----:B------:R-:W-:Y:S02]  /*7420*/  LOP3.LUT P1, RZ, R139, 0xff, RZ, 0xc0, !PT ;  /* 0x000000ff8bff7812 */ /* 0x000fe4000782c0ff */
[----:B------:R-:W-:Y:S02]  /*7430*/  CS2R R30, SRZ ;  /* 0x00000000001e7805 */ /* 0x000fe4000001ff00 */
[----:B------:R-:W-:Y:S02]  /*7440*/  SEL R3, RZ, 0xffffffff, P2 ;  /* 0xffffffffff037807 */ /* 0x000fe40001000000 */
[----:B------:R-:W-:Y:S02]  /*7450*/  CS2R R28, SRZ ;  /* 0x00000000001c7805 */ /* 0x000fe4000001ff00 */
[----:B------:R-:W-:Y:S02]  /*7460*/  SEL R4, RZ, 0xffffffff, P0 ;  /* 0xffffffffff047807 */ /* 0x000fe40000000000 */
[----:B------:R-:W-:Y:S02]  /*7470*/  CS2R R26, SRZ ;  /* 0x00000000001a7805 */ /* 0x000fe4000001ff00 */
[----:B------:R-:W-:Y:S02]  /*7480*/  CS2R R24, SRZ ;  /* 0x0000000000187805 */ /* 0x000fe4000001ff00 */
[----:B------:R-:W-:Y:S02]  /*7490*/  CS2R R18, SRZ ;  /* 0x0000000000127805 */ /* 0x000fe4000001ff00 */
[----:B------:R-:W-:Y:S02]  /*74a0*/  @P3 SEL R3, R4, R3, !P1 ;  /* 0x0000000304033207 */ /* 0x000fe40004800000 */
[----:B------:R-:W-:Y:S02]  /*74b0*/  CS2R R16, SRZ ;  /* 0x0000000000107805 */ /* 0x000fe4000001ff00 */
[----:B------:R-:W-:Y:S04]  /*74c0*/  LOP3.LUT R3, R3, 0x1, RZ, 0xc0, !PT ;  /* 0x0000000103037812 */ /* 0x000fe800078ec0ff */
[----:B------:R-:W-:Y:S01]  /*74d0*/  ISETP.NE.U32.AND P0, PT, R3, 0x1, PT ;  /* 0x000000010300780c */ /* 0x000fe20003f05070 */
[----:B------:R-:W-:Y:S01]  /*74e0*/  @!UPT UIADD3 URZ, UPT, UPT, URZ, URZ, URZ ;  /* 0x000000fffffff290 */ /* 0x000fe2000fffe0ff */
[----:B------:R-:W-:Y:S11]  /*74f0*/  @!P5 BRA `(.L_x_112) ;  /* 0x00000000000cd947 */ /* 0x000ff60003800000 */
[----:B------:R-:W-:Y:S04]  /*7500*/  SHF.L.U32 R4, R134, 0x1f, RZ ;  /* 0x0000001f86047819 */ /* 0x000fe800000006ff */
[----:B------:R-:W1:Y:S02]  /*7510*/  SYNCS.PHASECHK.TRANS64.TRYWAIT P1, [UR44+0x220], R4 ;  /* 0x00022004ff0075a7 */ /* 0x000e64000802112c */
[----:B-1----:R-:W-:Y:S05]  /*7520*/  @!P1 BRA `(.L_x_113) ;  /* 0x00000028004c9947 */ /* 0x002fea0003800000 */
.L_x_112:
[----:B------:R-:W-:Y:S05]  /*7530*/  BSYNC B0 ;  /* 0x0000000000007941 */ /* 0x000fea0003800000 */
.L_x_111:
[----:B------:R2:W1:Y:S01]  /*7540*/  @P0 LDS.128 R32, [R138+UR44+0x400] ;  /* 0x0004002c8a200984 */ /* 0x0004620008000c00 */
[----:B------:R-:W5:Y:S01]  /*7550*/  S2UR UR5, SR_CgaCtaId ;  /* 0x00000000000579c3 */ /* 0x000f620000008800 */
[----:B------:R-:W-:Y:S01]  /*7560*/  UIADD3 UR4, UPT, UPT, UR44, 0x228, URZ ;  /* 0x000002282c047890 */ /* 0x000fe2000fffe0ff */
[----:B------:R-:W-:Y:S01]  /*7570*/  LOP3.LUT R134, R134, 0x1, RZ, 0x3c, !PT ;  /* 0x0000000186867812 */ /* 0x000fe200078e3cff */
[----:B------:R2:W1:Y:S04]  /*7580*/  @P0 LDS.128 R28, [R137+0x10] ;  /* 0x00001000891c0984 */ /* 0x0004680000000c00 */
[----:B------:R2:W1:Y:S04]  /*7590*/  @P0 LDS.128 R24, [R144+0x20] ;  /* 0x0000200090180984 */ /* 0x0004680000000c00 */
[----:B------:R2:W1:Y:S01]  /*75a0*/  @P0 LDS.128 R16, [R143+0x30] ;  /* 0x000030008f100984 */ /* 0x0004620000000c00 */
[----:B------:R-:W-:Y:S01]  /*75b0*/  @!PT LDS RZ, [RZ] ;  /* 0x00000000fffff984 */ /* 0x000fe20000000800 */
[----:B------:R-:W-:Y:S01]  /*75c0*/  @!PT LDS RZ, [RZ] ;  /* 0x00000000fffff984 */ /* 0x000fe20000000800 */
[----:B------:R-:W-:Y:S01]  /*75d0*/  @!PT LDS RZ, [RZ] ;  /* 0x00000000fffff984 */ /* 0x000fe20000000800 */
[----:B------:R-:W-:Y:S01]  /*75e0*/  @!PT LDS RZ, [RZ] ;  /* 0x00000000fffff984 */ /* 0x000fe20000000800 */
[----:B------:R3:W-:Y:S06]  /*75f0*/  MEMBAR.ALL.CTA ;  /* 0x0000000000007992 */ /* 0x0007ec0000008000 */
[----:B---3--:R-:W3:Y:S01]  /*7600*/  FENCE.VIEW.ASYNC.S ;  /* 0x00000000000073c6 */ /* 0x008ee20000000000 */
[----:B-----5:R-:W-:Y:S09]  /*7610*/  UPRMT UR4, UR5, 0x654, UR4 ;  /* 0x0000065405047896 */ /* 0x020ff20008000004 */
[----:B---3--:R-:W-:Y:S03]  /*7620*/  SYNCS.ARRIVE.TRANS64.RED.A1T0 RZ, [UR4], RZ ;  /* 0x000000ffffff79a7 */ /* 0x008fe60008100404 */
.L_x_110:
[----:B------:R-:W-:Y:S05]  /*7630*/  BSYNC B1 ;  /* 0x0000000000017941 */ /* 0x000fea0003800000 */
.L_x_109:
[----:B-1----:R-:W-:Y:S04]  /*7640*/  SHF.R.U32.HI R3, RZ, 0x15, R2 ;  /* 0x00000015ff037819 */ /* 0x002fe80000011602 */
[----:B------:R-:W-:Y:S01]  /*7650*/  LOP3.LUT P0, RZ, R3, 0x3, R140, 0x48, !PT ;  /* 0x0000000303ff7812 */ /* 0x000fe2000780488c */
[----:B------:R-:W-:Y:S01]  /*7660*/  @!UPT UIADD3 URZ, UPT, UPT, URZ, URZ, URZ ;  /* 0x000000fffffff290 */ /* 0x000fe2000fffe0ff */
[----:B----4-:R-:W-:Y:S11]  /*7670*/  @P4 BRA `(.L_x_114) ;  /* 0x0000000000084947 */ /* 0x010ff60003800000 */
[----:B------:R-:W1:Y:S02]  /*7680*/  SYNCS.PHASECHK.TRANS64.TRYWAIT P1, [R22+URZ+0x250], R0 ;  /* 0x00025000160075a7 */ /* 0x000e6400080211ff */
[----:B-1----:R-:W-:Y:S05]  /*7690*/  @!P1 BRA `(.L_x_115) ;  /* 0x0000002800089947 */ /* 0x002fea0003800000 */
.L_x_114:
[----:B------:R-:W-:Y:S05]  /*76a0*/  @!P0 BRA `(.L_x_116) ;  /* 0x0000000000408947 */ /* 0x000fea0003800000 */
[----:B------:R-:W4:Y:S01]  /*76b0*/  LDCU.64 UR8, c[0x4][0x70] ;  /* 0x01000e00ff0877ac */ /* 0x000f220008000a00 */
[----:B------:R-:W-:Y:S01]  /*76c0*/  MOV R15, 0x0 ;  /* 0x00000000000f7802 */ /* 0x000fe20000000f00 */
[----:B------:R-:W-:Y:S02]  /*76d0*/  HFMA2 R12, -RZ, RZ, 0, 5.9604644775390625e-08 ;  /* 0x00000001ff0c7431 */ /* 0x000fe400000001ff */
[----:B------:R-:W-:Y:S02]  /*76e0*/  IMAD.MOV.U32 R8, RZ, RZ, 0x192 ;  /* 0x00000192ff087424 */ /* 0x000fe400078e00ff */
[----:B------:R-:W-:Y:S01]  /*76f0*/  IMAD.MOV.U32 R13, RZ, RZ, RZ ;  /* 0x000000ffff0d7224 */ /* 0x000fe200078e00ff */
[----:B------:R-:W5:Y:S01]  /*7700*/  LDCU.64 UR6, c[0x4][0x78] ;  /* 0x01000f00ff0677ac */ /* 0x000f620008000a00 */
[----:B------:R-:W1:Y:S01]  /*7710*/  LDC.64 R14, c[0x4][R15] ;  /* 0x010000000f0e7b82 */ /* 0x000e620000000a00 */
[----:B------:R-:W2:Y:S01]  /*7720*/  LDCU.64 UR4, c[0x4][0x10] ;  /* 0x01000200ff0477ac */ /* 0x000ea20008000a00 */
[----:B----4-:R-:W-:Y:S01]  /*7730*/  MOV R5, UR9 ;  /* 0x0000000900057c02 */ /* 0x010fe20008000f00 */
[----:B------:R-:W-:Y:S01]  /*7740*/  IMAD.U32 R4, RZ, RZ, UR8 ;  /* 0x00000008ff047e24 */ /* 0x000fe2000f8e00ff */
[----:B-----5:R-:W-:Y:S01]  /*7750*/  MOV R7, UR7 ;  /* 0x0000000700077c02 */ /* 0x020fe20008000f00 */
[----:B------:R-:W-:Y:S01]  /*7760*/  IMAD.U32 R6, RZ, RZ, UR6 ;  /* 0x00000006ff067e24 */ /* 0x000fe2000f8e00ff */
[----:B--2---:R-:W-:Y:S01]  /*7770*/  MOV R11, UR5 ;  /* 0x00000005000b7c02 */ /* 0x004fe20008000f00 */
[----:B------:R-:W-:Y:S02]  /*7780*/  IMAD.U32 R10, RZ, RZ, UR4 ;  /* 0x00000004ff0a7e24 */ /* 0x000fe4000f8e00ff */
[----:B------:R-:W-:Y:S07]  /*7790*/  LEPC R20, `(.L_x_116) ;  /* 0x000000001014794e */ /* 0x000fee0000000000 */
[----:B-1-3--:R-:W-:Y:S05]  /*77a0*/  CALL.ABS.NOINC R14 ;  /* 0x000000000e007343 */ /* 0x00afea0003c00000 */
.L_x_116:
[----:B------:R-:W-:Y:S01]  /*77b0*/  LOP3.LUT P0, RZ, R133, 0x60, RZ, 0xc0, !PT ;  /* 0x0000006085ff7812 */ /* 0x000fe2000780c0ff */
[----:B------:R-:W-:Y:S05]  /*77c0*/  WARPSYNC.ALL ;  /* 0x0000000000007948 */ /* 0x000fea0003800000 */
[----:B------:R-:W-:Y:S01]  /*77d0*/  R2UR UR4, R2 ;  /* 0x00000000020472ca */ /* 0x000fe200000e0000 */
[----:B------:R-:W4:Y:S01]  /*77e0*/  S2UR UR6, SR_CgaCtaId ;  /* 0x00000000000679c3 */ /* 0x000f220000008800 */
[----:B------:R-:W-:Y:S01]  /*77f0*/  F2FP.F16.E4M3.UNPACK_B R2, R32 ;  /* 0x00000020ff02723e */ /* 0x000fe200020006ff */
[----:B------:R-:W-:Y:S01]  /*7800*/  BSSY.RECONVERGENT B0, `(.L_x_117) ;  /* 0x000013d000007945 */ /* 0x000fe20003800200 */
[-C--:B------:R-:W-:Y:S02]  /*7810*/  F2FP.F16.E4M3.UNPACK_B R21, R33.reuse ;  /* 0x00000021ff15723e */ /* 0x080fe400020006ff */
[----:B------:R-:W-:Y:S01]  /*7820*/  F2FP.F16.E4M3.UNPACK_B R12, R28 ;  /* 0x0000001cff0c723e */ /* 0x000fe200020006ff */
[----:B-1----:R-:W-:Y:S01]  /*7830*/  HADD2.F32 R0, -RZ, R2.H0_H0 ;  /* 0x20000002ff007230 */ /* 0x002fe20000004100 */
[----:B------:R-:W-:Y:S01]  /*7840*/  F2FP.F16.E4M3.UNPACK_B R32, R32.H1 ;  /* 0x00000020ff20723e */ /* 0x000fe200030006ff */
[--C-:B------:R-:W-:Y:S01]  /*7850*/  HADD2.F32 R73, -RZ, R21.reuse.H0_H0 ;  /* 0x20000015ff497230 */ /* 0x100fe20000004100 */
[----:B------:R-:W-:Y:S01]  /*7860*/  F2FP.F16.E4M3.UNPACK_B R33, R33.H1 ;  /* 0x00000021ff21723e */ /* 0x000fe200030006ff */
[----:B------:R-:W-:Y:S01]  /*7870*/  HADD2.F32 R74, -RZ, R21.H1_H1 ;  /* 0x30000015ff4a7230 */ /* 0x000fe20000004100 */
[-C--:B------:R-:W-:Y:S01]  /*7880*/  F2FP.F16.E4M3.UNPACK_B R20, R34.reuse ;  /* 0x00000022ff14723e */ /* 0x080fe200020006ff */
[--C-:B------:R-:W-:Y:S01]  /*7890*/  HADD2.F32 R3, -RZ, R32.reuse.H0_H0 ;  /* 0x20000020ff037230 */ /* 0x100fe20000004100 */
[----:B------:R-:W-:Y:S01]  /*78a0*/  F2FP.F16.E4M3.UNPACK_B R15, R34.H1 ;  /* 0x00000022ff0f723e */ /* 0x000fe200030006ff */
[----:B------:R-:W-:Y:S01]  /*78b0*/  HADD2.F32 R72, -RZ, R32.H1_H1 ;  /* 0x30000020ff487230 */ /* 0x000fe20000004100 */
[-C--:B------:R-:W-:Y:S01]  /*78c0*/  F2FP.F16.E4M3.UNPACK_B R14, R35.reuse ;  /* 0x00000023ff0e723e */ /* 0x080fe200020006ff */
[--C-:B------:R-:W-:Y:S01]  /*78d0*/  HADD2.F32 R75, -RZ, R33.reuse.H0_H0 ;  /* 0x20000021ff4b7230 */ /* 0x100fe20000004100 */
[----:B------:R-:W-:Y:S01]  /*78e0*/  F2FP.F16.E4M3.UNPACK_B R13, R35.H1 ;  /* 0x00000023ff0d723e */ /* 0x000fe200030006ff */
[----:B------:R-:W-:Y:S01]  /*78f0*/  HADD2.F32 R76, -RZ, R33.H1_H1 ;  /* 0x30000021ff4c7230 */ /* 0x000fe20000004100 */
[----:B------:R-:W-:Y:S01]  /*7900*/  F2FP.F16.E4M3.UNPACK_B R28, R28.H1 ;  /* 0x0000001cff1c723e */ /* 0x000fe200030006ff */
[--C-:B------:R-:W-:Y:S01]  /*7910*/  HADD2.F32 R77, -RZ, R20.reuse.H0_H0 ;  /* 0x20000014ff4d7230 */ /* 0x100fe20000004100 */
[-C--:B------:R-:W-:Y:S01]  /*7920*/  F2FP.F16.E4M3.UNPACK_B R11, R29.reuse ;  /* 0x0000001dff0b723e */ /* 0x080fe200020006ff */
        /* <DEDUP_REMOVED lines=15> */
[----:B------:R-:W-:Y:S01]  /*7a20*/  R2UR UR5, R22 ;  /* 0x00000000160572ca */ /* 0x000fe200000e0000 */
        /* <DEDUP_REMOVED lines=29> */
[----:B------:R-:W-:Y:S01]  /*7c00*/  IADD3 R68, PT, PT, R68, 0x1, RZ ;  /* 0x0000000144447810 */ /* 0x000fe20007ffe0ff */
[--C-:B------:R-:W-:Y:S02]  /*7c10*/  HADD2.F32 R101, -RZ, R5.reuse.H0_H0 ;  /* 0x20000005ff657230 */ /* 0x100fe40000004100 */
[----:B------:R-:W-:Y:S02]  /*7c20*/  HADD2.F32 R102, -RZ, R5.H1_H1 ;  /* 0x30000005ff667230 */ /* 0x000fe40000004100 */
[--C-:B------:R-:W-:Y:S02]  /*7c30*/  HADD2.F32 R103, -RZ, R4.reuse.H0_H0 ;  /* 0x20000004ff677230 */ /* 0x100fe40000004100 */
[----:B------:R-:W-:Y:S02]  /*7c40*/  HADD2.F32 R104, -RZ, R4.H1_H1 ;  /* 0x30000004ff687230 */ /* 0x000fe40000004100 */
[----:B------:R-:W3:Y:S01]  /*7c50*/  LDTM.x64 R4, tmem[UR4] ;  /* 0x00000004000479ee */ /* 0x000ee20008340000 */
[----:B------:R-:W-:Y:S01]  /*7c60*/  NOP ;  /* 0x0000000000007918 */ /* 0x000fe20000000000 */
[----:B------:R-:W-:Y:S01]  /*7c70*/  UIADD3 UR4, UPT, UPT, UR5, 0x260, URZ ;  /* 0x0000026005047890 */ /* 0x000fe2000fffe0ff */
[----:B------:R-:W-:Y:S02]  /*7c80*/  HADD2.F32 R2, -RZ, R2.H1_H1 ;  /* 0x30000002ff027230 */ /* 0x000fe40000004100 */
[--C-:B------:R-:W-:Y:S02]  /*7c90*/  HADD2.F32 R105, -RZ, R106.reuse.H0_H0 ;  /* 0x2000006aff697230 */ /* 0x100fe40000004100 */
        /* <DEDUP_REMOVED lines=8> */
[----:B------:R-:W-:Y:S01]  /*7d20*/  HADD2.F32 R122, -RZ, R122.H1_H1 ;  /* 0x3000007aff7a7230 */ /* 0x000fe20000004100 */
[----:B----4-:R-:W-:Y:S01]  /*7d30*/  UPRMT UR4, UR6, 0x654, UR4 ;  /* 0x0000065406047896 */ /* 0x010fe20008000004 */
[C---:B---3--:R-:W-:Y:S01]  /*7d40*/  FMUL R4, R70.reuse, R4 ;  /* 0x0000000446047220 */ /* 0x048fe20000400000 */
[C---:B------:R-:W-:Y:S01]  /*7d50*/  FMUL R5, R70.reuse, R5 ;  /* 0x0000000546057220 */ /* 0x040fe20000400000 */
[C---:B------:R-:W-:Y:S01]  /*7d60*/  FMUL R8, R70.reuse, R8 ;  /* 0x0000000846087220 */ /* 0x040fe20000400000 */
[C---:B------:R-:W-:Y:S01]  /*7d70*/  FMUL R9, R70.reuse, R9 ;  /* 0x0000000946097220 */ /* 0x040fe20000400000 */
[C---:B------:R-:W-:Y:S01]  /*7d80*/  FFMA R4, R71.reuse, R0, R4 ;  /* 0x0000000047047223 */ /* 0x040fe20000000004 */
[C---:B------:R-:W-:Y:S01]  /*7d90*/  FFMA R5, R71.reuse, R2, R5 ;  /* 0x0000000247057223 */ /* 0x040fe20000000005 */
[C---:B------:R-:W-:Y:S01]  /*7da0*/  FMUL R12, R70.reuse, R12 ;  /* 0x0000000c460c7220 */ /* 0x040fe20000400000 */
[C---:B------:R-:W-:Y:S01]  /*7db0*/  FMUL R13, R70.reuse, R13 ;  /* 0x0000000d460d7220 */ /* 0x040fe20000400000 */
[----:B------:R-:W-:Y:S01]  /*7dc0*/  SYNCS.ARRIVE.TRANS64.RED.A1T0 RZ, [UR4], RZ ;  /* 0x000000ffffff79a7 */ /* 0x000fe20008100404 */
[C---:B------:R-:W-:Y:S01]  /*7dd0*/  FMUL R16, R70.reuse, R16 ;  /* 0x0000001046107220 */ /* 0x040fe20000400000 */
[C---:B------:R-:W-:Y:S01]  /*7de0*/  FMUL R17, R70.reuse, R17 ;  /* 0x0000001146117220 */ /* 0x040fe20000400000 */
[C---:B------:R-:W-:Y:S01]  /*7df0*/  FMUL R0, R70.reuse, R20 ;  /* 0x0000001446007220 */ /* 0x040fe20000400000 */
[C---:B------:R-:W-:Y:S01]  /*7e00*/  FMUL R2, R70.reuse, R21 ;  /* 0x0000001546027220 */ /* 0x040fe20000400000 */
[C---:B------:R-:W-:Y:S01]  /*7e10*/  FMUL R21, R70.reuse, R28 ;  /* 0x0000001c46157220 */ /* 0x040fe20000400000 */
[--C-:B------:R-:W-:Y:S02]  /*7e20*/  HADD2.F32 R125, -RZ, R126.reuse.H0_H0 ;  /* 0x2000007eff7d7230 */ /* 0x100fe40000004100 */
[C---:B------:R-:W-:Y:S01]  /*7e30*/  FMUL R6, R70.reuse, R6 ;  /* 0x0000000646067220 */ /* 0x040fe20000400000 */
[----:B------:R-:W-:Y:S02]  /*7e40*/  HADD2.F32 R126, -RZ, R126.H1_H1 ;  /* 0x3000007eff7e7230 */ /* 0x000fe40000004100 */
[C---:B------:R-:W-:Y:S01]  /*7e50*/  FMUL R7, R70.reuse, R7 ;  /* 0x0000000746077220 */ /* 0x040fe20000400000 */
[C---:B------:R-:W-:Y:S01]  /*7e60*/  FMUL R10, R70.reuse, R10 ;  /* 0x0000000a460a7220 */ /* 0x040fe20000400000 */
[C---:B------:R-:W-:Y:S01]  /*7e70*/  FFMA R6, R71.reuse, R3, R6 ;  /* 0x0000000347067223 */ /* 0x040fe20000000006 */
[C---:B------:R-:W-:Y:S01]  /*7e80*/  FMUL R11, R70.reuse, R11 ;  /* 0x0000000b460b7220 */ /* 0x040fe20000400000 */
[C---:B------:R-:W-:Y:S01]  /*7e90*/  FFMA R7, R71.reuse, R72, R7 ;  /* 0x0000004847077223 */ /* 0x040fe20000000007 */
[C---:B------:R-:W-:Y:S01]  /*7ea0*/  FFMA R8, R71.reuse, R73, R8 ;  /* 0x0000004947087223 */ /* 0x040fe20000000008 */
[C---:B------:R-:W-:Y:S01]  /*7eb0*/  FFMA R9, R71.reuse, R74, R9 ;  /* 0x0000004a47097223 */ /* 0x040fe20000000009 */
[C---:B------:R-:W-:Y:S01]  /*7ec0*/  FFMA R10, R71.reuse, R75, R10 ;  /* 0x0000004b470a7223 */ /* 0x040fe2000000000a */
[C---:B------:R-:W-:Y:S01]  /*7ed0*/  FFMA R11, R71.reuse, R76, R11 ;  /* 0x0000004c470b7223 */ /* 0x040fe2000000000b */
[C---:B------:R-:W-:Y:S01]  /*7ee0*/  FFMA R12, R71.reuse, R77, R12 ;  /* 0x0000004d470c7223 */ /* 0x040fe2000000000c */
[----:B------:R-:W-:Y:S01]  /*7ef0*/  FFMA R13, R71, R78, R13 ;  /* 0x0000004e470d7223 */ /* 0x000fe2000000000d */
[----:B------:R-:W-:Y:S01]  /*7f00*/  F2FP.SATFINITE.E4M3.F32.PACK_AB_MERGE_C R76, R7, R6, RZ ;  /* 0x00000006074c723e */ /* 0x000fe200048070ff */
[--C-:B------:R-:W-:Y:S02]  /*7f10*/  HADD2.F32 R74, -RZ, R129.reuse.H0_H0 ;  /* 0x20000081ff4a7230 */ /* 0x100fe40000004100 */
[C---:B------:R-:W-:Y:S01]  /*7f20*/  FMUL R7, R70.reuse, R24 ;  /* 0x0000001846077220 */ /* 0x040fe20000400000 */
[----:B------:R-:W-:Y:S01]  /*7f30*/  HADD2.F32 R75, -RZ, R129.H1_H1 ;  /* 0x30000081ff4b7230 */ /* 0x000fe20000004100 */
[----:B------:R-:W-:Y:S01]  /*7f40*/  F2FP.SATFINITE.E4M3.F32.PACK_AB_MERGE_C R129, R11, R10, RZ ;  /* 0x0000000a0b81723e */ /* 0x000fe200048070ff */
        /* <DEDUP_REMOVED lines=17> */
[C---:B------:R-:W-:Y:S01]  /*8060*/  FMUL R3, R70.reuse, R22 ;  /* 0x0000001646037220 */ /* 0x040fe20000400000 */
[----:B------:R-:W-:Y:S01]  /*8070*/  F2FP.SATFINITE.E4M3.F32.PACK_AB_MERGE_C R18, R19, R18, RZ ;  /* 0x000000121312723e */ /* 0x000fe200048070ff */
[C---:B------:R-:W-:Y:S01]  /*8080*/  FMUL R22, R70.reuse, R29 ;  /* 0x0000001d46167220 */ /* 0x040fe20000400000 */
[C---:B------:R-:W-:Y:S01]  /*8090*/  FMUL R29, R70.reuse, R36 ;  /* 0x00000024461d7220 */ /* 0x040fe20000400000 */
[C---:B------:R-:W-:Y:S01]  /*80a0*/  FFMA R3, R71.reuse, R87, R3 ;  /* 0x0000005747037223 */ /* 0x040fe20000000003 */
[C---:B------:R-:W-:Y:S01]  /*80b0*/  FMUL R6, R70.reuse, R23 ;  /* 0x0000001746067220 */ /* 0x040fe20000400000 */
[C---:B------:R-:W-:Y:S01]  /*80c0*/  FMUL R11, R70.reuse, R26 ;  /* 0x0000001a460b7220 */ /* 0x040fe20000400000 */
[C---:B------:R-:W-:Y:S01]  /*80d0*/  FMUL R26, R70.reuse, R33 ;  /* 0x00000021461a7220 */ /* 0x040fe20000400000 */
[C---:B------:R-:W-:Y:S01]  /*80e0*/  FMUL R33, R70.reuse, R40 ;  /* 0x0000002846217220 */ /* 0x040fe20000400000 */
[C---:B------:R-:W-:Y:S01]  /*80f0*/  FFMA R6, R71.reuse, R88, R6 ;  /* 0x0000005847067223 */ /* 0x040fe20000000006 */
[C---:B------:R-:W-:Y:S01]  /*8100*/  FFMA R7, R71.reuse, R89, R7 ;  /* 0x0000005947077223 */ /* 0x040fe20000000007 */
[C---:B------:R-:W-:Y:S01]  /*8110*/  FFMA R10, R71.reuse, R90, R10 ;  /* 0x0000005a470a7223 */ /* 0x040fe2000000000a */
[C---:B------:R-:W-:Y:S01]  /*8120*/  FFMA R11, R71.reuse, R91, R11 ;  /* 0x0000005b470b7223 */ /* 0x040fe2000000000b */
[----:B------:R-:W-:Y:S01]  /*8130*/  FMUL R20, R70, R27 ;  /* 0x0000001b46147220 */ /* 0x000fe20000400000 */
[----:B------:R-:W-:Y:S01]  /*8140*/  F2FP.SATFINITE.E4M3.F32.PACK_AB_MERGE_C R3, R6, R3, RZ ;  /* 0x000000030603723e */ /* 0x000fe200048070ff */
[C---:B------:R-:W-:Y:S01]  /*8150*/  FMUL R23, R70.reuse, R30 ;  /* 0x0000001e46177220 */ /* 0x040fe20000400000 */
[C---:B------:R-:W-:Y:S01]  /*8160*/  FMUL R30, R70.reuse, R37 ;  /* 0x00000025461e7220 */ /* 0x040fe20000400000 */
[C---:B------:R-:W-:Y:S01]  /*8170*/  FFMA R20, R71.reuse, R92, R20 ;  /* 0x0000005c47147223 */ /* 0x040fe20000000014 */
[C---:B------:R-:W-:Y:S01]  /*8180*/  FFMA R21, R71.reuse, R93, R21 ;  /* 0x0000005d47157223 */ /* 0x040fe20000000015 */
[C---:B------:R-:W-:Y:S01]  /*8190*/  FFMA R22, R71.reuse, R94, R22 ;  /* 0x0000005e47167223 */ /* 0x040fe20000000016 */
[C---:B------:R-:W-:Y:S01]  /*81a0*/  FFMA R23, R71.reuse, R95, R23 ;  /* 0x0000005f47177223 */ /* 0x040fe20000000017 */
[C---:B------:R-:W-:Y:S01]  /*81b0*/  FMUL R37, R70.reuse, R44 ;  /* 0x0000002c46257220 */ /* 0x040fe20000400000 */
        /* <DEDUP_REMOVED lines=11> */
[----:B------:R-:W-:Y:S01]  /*8270*/  FMUL R38, R70, R45 ;  /* 0x0000002d46267220 */ /* 0x000fe20000400000 */
[C---:B------:R-:W-:Y:S01]  /*8280*/  FFMA R28, R71.reuse, R100, R28 ;  /* 0x00000064471c7223 */ /* 0x040fe2000000001c */
[----:B------:R-:W-:Y:S01]  /*8290*/  F2FP.SATFINITE.E4M3.F32.PACK_AB_MERGE_C R6, R22, R21, R6 ;  /* 0x000000151606723e */ /* 0x000fe20004807006 */
[C---:B------:R-:W-:Y:S01]  /*82a0*/  FFMA R29, R71.reuse, R101, R29 ;  /* 0x00000065471d7223 */ /* 0x040fe2000000001d */
[C---:B------:R-:W-:Y:S01]  /*82b0*/  FFMA R30, R71.reuse, R102, R30 ;  /* 0x00000066471e7223 */ /* 0x040fe2000000001e */
[----:B------:R-:W-:Y:S01]  /*82c0*/  FFMA R31, R71, R103, R31 ;  /* 0x00000067471f7223 */ /* 0x000fe2000000001f */
[C---:B------:R-:W-:Y:S01]  /*82d0*/  FMUL R45, R70.reuse, R52 ;  /* 0x00000034462d7220 */ /* 0x040fe20000400000 */
[C---:B------:R-:W-:Y:S01]  /*82e0*/  FMUL R52, R70.reuse, R59 ;  /* 0x0000003b46347220 */ /* 0x040fe20000400000 */
[C---:B------:R-:W-:Y:S01]  /*82f0*/  FMUL R59, R70.reuse, R66 ;  /* 0x00000042463b7220 */ /* 0x040fe20000400000 */
[----:B------:R-:W-:Y:S01]  /*8300*/  F2FP.SATFINITE.E4M3.F32.PACK_AB_MERGE_C R66, R13, R12, R14 ;  /* 0x0000000c0d42723e */ /* 0x000fe2000480700e */
[C---:B------:R-:W-:Y:S01]  /*8310*/  FMUL R32, R70.reuse, R39 ;  /* 0x0000002746207220 */ /* 0x040fe20000400000 */
[--C-:B------:R-:W-:Y:S02]  /*8320*/  HADD2.F32 R107, -RZ, R108.reuse.H0_H0 ;  /* 0x2000006cff6b7230 */ /* 0x100fe40000004100 */
[C---:B------:R-:W-:Y:S01]  /*8330*/  FMUL R35, R70.reuse, R42 ;  /* 0x0000002a46237220 */ /* 0x040fe20000400000 */
[----:B------:R-:W-:Y:S02]  /*8340*/  HADD2.F32 R108, -RZ, R108.H1_H1 ;  /* 0x3000006cff6c7230 */ /* 0x000fe40000004100 */
[C---:B------:R-:W-:Y:S01]  /*8350*/  FFMA R32, R71.reuse, R104, R32 ;  /* 0x0000006847207223 */ /* 0x040fe20000000020 */
[----:B------:R-:W-:Y:S01]  /*8360*/  FMUL R36, R70, R43 ;  /* 0x0000002b46247220 */ /* 0x000fe20000400000 */
[C---:B------:R-:W-:Y:S01]  /*8370*/  FFMA R33, R71.reuse, R105, R33 ;  /* 0x0000006947217223 */ /* 0x040fe20000000021 */
[C---:B------:R-:W-:Y:S01]  /*8380*/  FFMA R34, R71.reuse, R106, R34 ;  /* 0x0000006a47227223 */ /* 0x040fe20000000022 */
[--C-:B------:R-:W-:Y:S01]  /*8390*/  HADD2.F32 R111, -RZ, R112.reuse.H0_H0 ;  /* 0x20000070ff6f7230 */ /* 0x100fe20000004100 */
[----:B------:R-:W-:Y:S01]  /*83a0*/  F2FP.SATFINITE.E4M3.F32.PACK_AB_MERGE_C R32, R32, R31, RZ ;  /* 0x0000001f2020723e */ /* 0x000fe200048070ff */
[C---:B------:R-:W-:Y:S01]  /*83b0*/  FFMA R35, R71.reuse, R107, R35 ;  /* 0x0000006b47237223 */ /* 0x040fe20000000023 */
[----:B------:R-:W-:Y:S02]  /*83c0*/  HADD2.F32 R112, -RZ, R112.H1_H1 ;  /* 0x30000070ff707230 */ /* 0x000fe40000004100 */
[----:B------:R-:W-:Y:S01]  /*83d0*/  FMUL R39, R70, R46 ;  /* 0x0000002e46277220 */ /* 0x000fe20000400000 */
[----:B------:R-:W-:Y:S01]  /*83e0*/  F2FP.SATFINITE.E4M3.F32.PACK_AB_MERGE_C R32, R30, R29, R32 ;  /* 0x0000001d1e20723e */ /* 0x000fe20004807020 */
[C---:B------:R-:W-:Y:S01]  /*83f0*/  FFMA R36, R71.reuse, R108, R36 ;  /* 0x0000006c47247223 */ /* 0x040fe20000000024 */
[C---:B------:R-:W-:Y:S01]  /*8400*/  FMUL R40, R70.reuse, R47 ;  /* 0x0000002f46287220 */ /* 0x040fe20000400000 */
[C---:B------:R-:W-:Y:S01]  /*8410*/  FFMA R37, R71.reuse, R109, R37 ;  /* 0x0000006d47257223 */ /* 0x040fe20000000025 */
[C---:B------:R-:W-:Y:S01]  /*8420*/  FFMA R38, R71.reuse, R110, R38 ;  /* 0x0000006e47267223 */ /* 0x040fe20000000026 */
[C---:B------:R-:W-:Y:S01]  /*8430*/  FMUL R42, R70.reuse, R49 ;  /* 0x00000031462a7220 */ /* 0x040fe20000400000 */
[--C-:B------:R-:W-:Y:S02]  /*8440*/  HADD2.F32 R115, -RZ, R116.reuse.H0_H0 ;  /* 0x20000074ff737230 */ /* 0x100fe40000004100 */
[C---:B------:R-:W-:Y:S01]  /*8450*/  FFMA R39, R71.reuse, R111, R39 ;  /* 0x0000006f47277223 */ /* 0x040fe20000000027 */
[----:B------:R-:W-:Y:S02]  /*8460*/  HADD2.F32 R116, -RZ, R116.H1_H1 ;  /* 0x30000074ff747230 */ /* 0x000fe40000004100 */
[C---:B------:R-:W-:Y:S01]  /*8470*/  FMUL R43, R70.reuse, R50 ;  /* 0x00000032462b7220 */ /* 0x040fe20000400000 */
[C---:B------:R-:W-:Y:S01]  /*8480*/  FFMA R40, R71.reuse, R112, R40 ;  /* 0x0000007047287223 */ /* 0x040fe20000000028 */
[C---:B------:R-:W-:Y:S01]  /*8490*/  FMUL R44, R70.reuse, R51 ;  /* 0x00000033462c7220 */ /* 0x040fe20000400000 */
[C---:B------:R-:W-:Y:S01]  /*84a0*/  FFMA R41, R71.reuse, R113, R41 ;  /* 0x0000007147297223 */ /* 0x040fe20000000029 */
[C---:B------:R-:W-:Y:S01]  /*84b0*/  FMUL R50, R70.reuse, R57 ;  /* 0x0000003946327220 */ /* 0x040fe20000400000 */
[C---:B------:R-:W-:Y:S01]  /*84c0*/  FMUL R57, R70.reuse, R64 ;  /* 0x0000004046397220 */ /* 0x040fe20000400000 */
[----:B------:R-:W-:Y:S01]  /*84d0*/  FFMA R42, R71, R114, R42 ;  /* 0x00000072472a7223 */ /* 0x000fe2000000002a */
[C---:B------:R-:W-:Y:S01]  /*84e0*/  FMUL R46, R70.reuse, R53 ;  /* 0x00000035462e7220 */ /* 0x040fe20000400000 */
[--C-:B------:R-:W-:Y:S01]  /*84f0*/  HADD2.F32 R119, -RZ, R120.reuse.H0_H0 ;  /* 0x20000078ff777230 */ /* 0x100fe20000004100 */
[----:B------:R-:W-:Y:S01]  /*8500*/  F2FP.SATFINITE.E4M3.F32.PACK_AB_MERGE_C R64, R5, R4, R76 ;  /* 0x000000040540723e */ /* 0x000fe2000480704c */
[C---:B------:R-:W-:Y:S01]  /*8510*/  FMUL R51, R70.reuse, R58 ;  /* 0x0000003a46337220 */ /* 0x040fe20000400000 */
[C---:B------:R-:W-:Y:S01]  /*8520*/  FMUL R53, R70.reuse, R60 ;  /* 0x0000003c46357220 */ /* 0x040fe20000400000 */
[C---:B------:R-:W-:Y:S01]  /*8530*/  FFMA R43, R71.reuse, R115, R43 ;  /* 0x00000073472b7223 */ /* 0x040fe2000000002b */
[----:B------:R-:W-:Y:S02]  /*8540*/  HADD2.F32 R120, -RZ, R120.H1_H1 ;  /* 0x30000078ff787230 */ /* 0x000fe40000004100 */
[C---:B------:R-:W-:Y:S01]  /*8550*/  FMUL R47, R70.reuse, R54 ;  /* 0x00000036462f7220 */ /* 0x040fe20000400000 */
[C---:B------:R-:W-:Y:S01]  /*8560*/  FMUL R58, R70.reuse, R65 ;  /* 0x00000041463a7220 */ /* 0x040fe20000400000 */
[----:B------:R-:W-:Y:S01]  /*8570*/  FMUL R60, R70, R67 ;  /* 0x00000043463c7220 */ /* 0x000fe20000400000 */
[----:B------:R-:W-:Y:S01]  /*8580*/  F2FP.SATFINITE.E4M3.F32.PACK_AB_MERGE_C R5, R20, R11, RZ ;  /* 0x0000000b1405723e */ /* 0x000fe200048070ff */
[----:B------:R-:W-:Y:S01]  /*8590*/  FFMA R44, R71, R116, R44 ;  /* 0x00000074472c7223 */ /* 0x000fe2000000002c */
[C---:B------:R-:W-:Y:S01]  /*85a0*/  FMUL R48, R70.reuse, R55 ;  /* 0x0000003746307220 */ /* 0x040fe20000400000 */
[----:B------:R-:W-:Y:S01]  /*85b0*/  F2FP.SATFINITE.E4M3.F32.PACK_AB_MERGE_C R65, R9, R8, R129 ;  /* 0x000000080941723e */ /* 0x000fe20004807081 */
[----:B------:R-:W-:Y:S01]  /*85c0*/  FFMA R45, R71, R117, R45 ;  /* 0x00000075472d7223 */ /* 0x000fe2000000002d */
[----:B------:R-:W-:Y:S01]  /*85d0*/  F2FP.SATFINITE.E4M3.F32.PACK_AB_MERGE_C R67, R17, R16, R18 ;  /* 0x000000101143723e */ /* 0x000fe20004807012 */
[----:B------:R-:W-:Y:S01]  /*85e0*/  FMUL R49, R70, R56 ;  /* 0x0000003846317220 */ /* 0x000fe20000400000 */
[C---:B------:R-:W-:Y:S01]  /*85f0*/  FFMA R46, R71.reuse, R118, R46 ;  /* 0x00000076472e7223 */ /* 0x040fe2000000002e */
[--C-:B------:R-:W-:Y:S02]  /*8600*/  HADD2.F32 R123, -RZ, R124.reuse.H0_H0 ;  /* 0x2000007cff7b7230 */ /* 0x100fe40000004100 */
[C---:B------:R-:W-:Y:S01]  /*8610*/  FFMA R47, R71.reuse, R119, R47 ;  /* 0x00000077472f7223 */ /* 0x040fe2000000002f */
[----:B------:R1:W-:Y:S01]  /*8620*/  STS.128 [R138+UR44+0x2400], R64 ;  /* 0x002400408a007988 */ /* 0x0003e20008000c2c */
[----:B------:R-:W-:Y:S01]  /*8630*/  HADD2.F32 R124, -RZ, R124.H1_H1 ;  /* 0x3000007cff7c7230 */ /* 0x000fe20000004100 */
[----:B------:R-:W-:Y:S01]  /*8640*/  F2FP.SATFINITE.E4M3.F32.PACK_AB_MERGE_C R5, R10, R7, R5 ;  /* 0x000000070a05723e */ /* 0x000fe20004807005 */
[C---:B------:R-:W-:Y:S01]  /*8650*/  FFMA R48, R71.reuse, R120, R48 ;  /* 0x0000007847307223 */ /* 0x040fe20000000030 */
[----:B------:R-:W-:Y:S01]  /*8660*/  F2FP.SATFINITE.E4M3.F32.PACK_AB_MERGE_C R7, R28, R27, RZ ;  /* 0x0000001b1c07723e */ /* 0x000fe200048070ff */
        /* <DEDUP_REMOVED lines=8> */
[----:B------:R-:W-:Y:S01]  /*86f0*/  FMUL R56, R70, R63 ;  /* 0x0000003f46387220 */ /* 0x000fe20000400000 */
[----:B------:R-:W-:Y:S01]  /*8700*/  F2FP.SATFINITE.E4M3.F32.PACK_AB_MERGE_C R4, R2, R0, R3 ;  /* 0x000000000204723e */ /* 0x000fe20004807003 */
[C---:B------:R-:W-:Y:S01]  /*8710*/  FFMA R53, R71.reuse, R125, R53 ;  /* 0x0000007d47357223 */ /* 0x040fe20000000035 */
[----:B------:R-:W-:Y:S01]  /*8720*/  F2FP.SATFINITE.E4M3.F32.PACK_AB_MERGE_C R7, R26, R25, R7 ;  /* 0x000000191a07723e */ /* 0x000fe20004807007 */
[C---:B------:R-:W-:Y:S01]  /*8730*/  FFMA R54, R71.reuse, R126, R54 ;  /* 0x0000007e47367223 */ /* 0x040fe20000000036 */
[C---:B------:R-:W-:Y:S01]  /*8740*/  FFMA R55, R71.reuse, R127, R55 ;  /* 0x0000007f47377223 */ /* 0x040fe20000000037 */
[----:B------:R-:W-:Y:S01]  /*8750*/  F2FP.SATFINITE.E4M3.F32.PACK_AB_MERGE_C R35, R36, R35, RZ ;  /* 0x000000232423723e */ /* 0x000fe200048070ff */
[C---:B------:R-:W-:Y:S01]  /*8760*/  FFMA R56, R71.reuse, R128, R56 ;  /* 0x0000008047387223 */ /* 0x040fe20000000038 */
[----:B------:R1:W-:Y:S01]  /*8770*/  STS.128 [R137+0x2010], R4 ;  /* 0x0020100489007388 */ /* 0x0003e20000000c00 */
[----:B------:R-:W-:Y:S01]  /*8780*/  F2FP.SATFINITE.E4M3.F32.PACK_AB_MERGE_C R39, R40, R39, RZ ;  /* 0x000000272827723e */ /* 0x000fe200048070ff */
[C---:B------:R-:W-:Y:S01]  /*8790*/  FFMA R57, R71.reuse, R72, R57 ;  /* 0x0000004847397223 */ /* 0x040fe20000000039 */
[----:B------:R-:W-:Y:S01]  /*87a0*/  F2FP.SATFINITE.E4M3.F32.PACK_AB_MERGE_C R43, R44, R43, RZ ;  /* 0x0000002b2c2b723e */ /* 0x000fe200048070ff */
[C---:B------:R-:W-:Y:S01]  /*87b0*/  FFMA R58, R71.reuse, R73, R58 ;  /* 0x00000049473a7223 */ /* 0x040fe2000000003a */
[C---:B------:R-:W-:Y:S01]  /*87c0*/  FFMA R59, R71.reuse, R74, R59 ;  /* 0x0000004a473b7223 */ /* 0x040fe2000000003b */
[----:B------:R-:W-:Y:S01]  /*87d0*/  F2FP.SATFINITE.E4M3.F32.PACK_AB_MERGE_C R33, R34, R33, R35 ;  /* 0x000000212221723e */ /* 0x000fe20004807023 */
[----:B------:R-:W-:Y:S01]  /*87e0*/  FFMA R60, R71, R75, R60 ;  /* 0x0000004b473c7223 */ /* 0x000fe2000000003c */
[----:B------:R-:W-:Y:S02]  /*87f0*/  F2FP.SATFINITE.E4M3.F32.PACK_AB_MERGE_C R34, R38, R37, R39 ;  /* 0x000000252622723e */ /* 0x000fe40004807027 */
[----:B------:R-:W-:Y:S02]  /*8800*/  F2FP.SATFINITE.E4M3.F32.PACK_AB_MERGE_C R35, R42, R41, R43 ;  /* 0x000000292a23723e */ /* 0x000fe4000480702b */
[----:B------:R-:W-:Y:S02]  /*8810*/  F2FP.SATFINITE.E4M3.F32.PACK_AB_MERGE_C R51, R52, R51, RZ ;  /* 0x000000333433723e */ /* 0x000fe400048070ff */
[----:B------:R-:W-:Y:S01]  /*8820*/  F2FP.SATFINITE.E4M3.F32.PACK_AB_MERGE_C R48, R48, R47, RZ ;  /* 0x0000002f3030723e */ /* 0x000fe200048070ff */
[----:B------:R1:W-:Y:S01]  /*8830*/  STS.128 [R144+0x2020], R32 ;  /* 0x0020202090007388 */ /* 0x0003e20000000c00 */
[----:B------:R-:W-:Y:S02]  /*8840*/  F2FP.SATFINITE.E4M3.F32.PACK_AB_MERGE_C R55, R56, R55, RZ ;  /* 0x000000373837723e */ /* 0x000fe400048070ff */
[----:B------:R-:W-:Y:S02]  /*8850*/  F2FP.SATFINITE.E4M3.F32.PACK_AB_MERGE_C R59, R60, R59, RZ ;  /* 0x0000003b3c3b723e */ /* 0x000fe400048070ff */
[----:B------:R-:W-:Y:S02]  /*8860*/  F2FP.SATFINITE.E4M3.F32.PACK_AB_MERGE_C R49, R50, R49, R51 ;  /* 0x000000313231723e */ /* 0x000fe40004807033 */
[----:B------:R-:W-:Y:S02]  /*8870*/  F2FP.SATFINITE.E4M3.F32.PACK_AB_MERGE_C R48, R46, R45, R48 ;  /* 0x0000002d2e30723e */ /* 0x000fe40004807030 */
[----:B------:R-:W-:Y:S02]  /*8880*/  F2FP.SATFINITE.E4M3.F32.PACK_AB_MERGE_C R50, R54, R53, R55 ;  /* 0x000000353632723e */ /* 0x000fe40004807037 */
[----:B------:R-:W-:Y:S05]  /*8890*/  F2FP.SATFINITE.E4M3.F32.PACK_AB_MERGE_C R51, R58, R57, R59 ;  /* 0x000000393a33723e */ /* 0x000fea000480703b */
[----:B------:R1:W-:Y:S01]  /*88a0*/  STS.128 [R143+0x2030], R48 ;  /* 0x002030308f007388 */ /* 0x0003e20000000c00 */
[----:B------:R-:W-:Y:S01]  /*88b0*/  @!PT LDS RZ, [RZ] ;  /* 0x00000000fffff984 */ /* 0x000fe20000000800 */
[----:B------:R-:W-:Y:S01]  /*88c0*/  @!PT LDS RZ, [RZ] ;  /* 0x00000000fffff984 */ /* 0x000fe20000000800 */
[----:B------:R-:W-:Y:S01]  /*88d0*/  @!PT LDS RZ, [RZ] ;  /* 0x00000000fffff984 */ /* 0x000fe20000000800 */
[----:B------:R-:W-:Y:S01]  /*88e0*/  @!PT LDS RZ, [RZ] ;  /* 0x00000000fffff984 */ /* 0x000fe20000000800 */
[----:B------:R3:W-:Y:S07]  /*88f0*/  MEMBAR.ALL.CTA ;  /* 0x0000000000007992 */ /* 0x0007ee0000008000 */
[----:B---3--:R-:W3:Y:S02]  /*8900*/  FENCE.VIEW.ASYNC.S ;  /* 0x00000000000073c6 */ /* 0x008ee40000000000 */
[----:B---3--:R-:W-:Y:S06]  /*8910*/  BAR.SYNC.DEFER_BLOCKING 0x1, 0x80 ;  /* 0x0042000000007b1d */ /* 0x008fec0000010000 */
[----:B------:R-:W-:Y:S05]  /*8920*/  @P0 BRA `(.L_x_118) ;  /* 0x0000000000a80947 */ /* 0x000fea0003800000 */
[----:B------:R-:W-:Y:S01]  /*8930*/  ULOP3.LUT UR4, UR43, UR57, URZ, 0x3c, !UPT ;  /* 0x000000392b047292 */ /* 0x000fe2000f8e3cff */
[----:B------:R-:W-:Y:S01]  /*8940*/  IMAD.U32 R3, RZ, RZ, UR57 ;  /* 0x00000039ff037e24 */ /* 0x000fe2000f8e00ff */
[----:B------:R-:W3:Y:S01]  /*8950*/  LDCU.64 UR6, c[0x0][0x348] ;  /* 0x00006900ff0677ac */ /* 0x000ee20008000a00 */
[----:B------:R-:W-:Y:S03]  /*8960*/  IMAD.U32 R0, RZ, RZ, UR43 ;  /* 0x0000002bff007e24 */ /* 0x000fe6000f8e00ff */
[----:B------:R-:W-:Y:S01]  /*8970*/  IABS R3, R3 ;  /* 0x0000000300037213 */ /* 0x000fe20000000000 */
[----:B------:R-:W-:Y:S01]  /*8980*/  USHF.L.U32 UR9, UR45, 0x6, URZ ;  /* 0x000000062d097899 */ /* 0x000fe200080006ff */
[----:B------:R-:W-:Y:S01]  /*8990*/  IABS R0, R0 ;  /* 0x0000000000007213 */ /* 0x000fe20000000000 */
[----:B------:R-:W-:Y:S01]  /*89a0*/  USHF.L.U32 UR10, UR47, 0x7, URZ ;  /* 0x000000072f0a7899 */ /* 0x000fe200080006ff */
[----:B-1----:R-:W1:Y:S01]  /*89b0*/  I2F.RP R4, R3 ;  /* 0x0000000300047306 */ /* 0x002e620000209400 */
[----:B------:R-:W-:Y:S02]  /*89c0*/  UISETP.GE.AND UP0, UPT, UR4, URZ, UPT ;  /* 0x000000ff0400728c */ /* 0x000fe4000bf06270 */
[----:B------:R-:W-:Y:S02]  /*89d0*/  UISETP.NE.AND UP1, UPT, UR57, URZ, UPT ;  /* 0x000000ff3900728c */ /* 0x000fe4000bf25270 */
[----:B------:R-:W-:Y:S06]  /*89e0*/  UIADD3 UR4, UPT, UPT, UR44, 0x2400, URZ ;  /* 0x000024002c047890 */ /* 0x000fec000fffe0ff */
[----:B------:R-:W-:Y:S01]  /*89f0*/  IMAD.U32 R145, RZ, RZ, UR4 ;  /* 0x00000004ff917e24 */ /* 0x000fe2000f8e00ff */
[----:B-1----:R-:W1:Y:S04]  /*8a00*/  MUFU.RCP R4, R4 ;  /* 0x0000000400047308 */ /* 0x002e680000001000 */
[----:B------:R-:W-:Y:S01]  /*8a10*/  R2UR UR8, R145 ;  /* 0x00000000910872ca */ /* 0x000fe200000e0000 */
[----:B-1----:R-:W-:Y:S05]  /*8a20*/  VIADD R4, R4, 0xffffffe ;  /* 0x0ffffffe04047836 */ /* 0x002fea0000000000 */
[----:B------:R-:W1:Y:S02]  /*8a30*/  F2I.FTZ.U32.TRUNC.NTZ R5, R4 ;  /* 0x0000000400057305 */ /* 0x000e64000021f000 */
[----:B-1----:R-:W-:Y:S02]  /*8a40*/  IADD3 R2, PT, PT, RZ, -R5, RZ ;  /* 0x80000005ff027210 */ /* 0x002fe40007ffe0ff */
[----:B------:R-:W-:Y:S03]  /*8a50*/  MOV R4, RZ ;  /* 0x000000ff00047202 */ /* 0x000fe60000000f00 */
        /* <DEDUP_REMOVED lines=9> */
[----:B------:R-:W-:Y:S11]  /*8af0*/  ISETP.GE.U32.AND P1, PT, R0, R3, PT ;  /* 0x000000030000720c */ /* 0x000ff60003f26070 */
[----:B------:R-:W-:Y:S02]  /*8b00*/  @!UPT UIADD3 URZ, UPT, UPT, URZ, URZ, URZ ;  /* 0x000000fffffff290 */ /* 0x000fe4000fffe0ff */
[----:B------:R-:W-:Y:S04]  /*8b10*/  @P1 IADD3 R5, PT, PT, R5, 0x1, RZ ;  /* 0x0000000105051810 */ /* 0x000fe80007ffe0ff */
[----:B------:R-:W-:Y:S11]  /*8b20*/  R2UR UR12, R5 ;  /* 0x00000000050c72ca */ /* 0x000ff600000e0000 */
[----:B------:R-:W-:Y:S02]  /*8b30*/  @!UPT UIADD3 URZ, UPT, UPT, URZ, URZ, URZ ;  /* 0x000000fffffff290 */ /* 0x000fe4000fffe0ff */
[----:B------:R-:W-:Y:S02]  /*8b40*/  @!UP0 UIADD3 UR12, UPT, UPT, -UR12, URZ, URZ ;  /* 0x000000ff0c0c8290 */ /* 0x000fe4000fffe1ff */
[----:B------:R-:W-:Y:S02]  /*8b50*/  @!UP1 ULOP3.LUT UR12, URZ, UR57, URZ, 0x33, !UPT ;  /* 0x00000039ff0c9292 */ /* 0x000fe4000f8e33ff */
[----:B---3--:R-:W-:Y:S02]  /*8b60*/  UIADD3 UR4, UP0, UPT, UR6, 0x680, URZ ;  /* 0x0000068006047890 */ /* 0x008fe4000ff1e0ff */
[----:B------:R-:W-:Y:S04]  /*8b70*/  UIADD3 UR5, UPT, UPT, -UR12, URZ, URZ ;  /* 0x000000ff0c057290 */ /* 0x000fe8000fffe1ff */
[----:B------:R-:W-:Y:S02]  /*8b80*/  UIMAD UR11, UR57, UR5, UR43 ;  /* 0x00000005390b72a4 */ /* 0x000fe4000f8e022b */
[----:B------:R-:W-:Y:S09]  /*8b90*/  UIADD3.X UR5, UPT, UPT, URZ, UR7, URZ, UP0, !UPT ;  /* 0x00000007ff057290 */ /* 0x000ff200087fe4ff */
[----:B------:R3:W-:Y:S01]  /*8ba0*/  UTMASTG.4D [UR8], [UR4] ;  /* 0x00000008040073b5 */ /* 0x0007e20008018000 */
[----:B------:R0:W-:Y:S01]  /*8bb0*/  UTMACMDFLUSH ;  /* 0x00000000000079b7 */ /* 0x0001e20000000000 */
[----:B---3--:R-:W-:Y:S04]  /*8bc0*/  DEPBAR.LE SB0, 0x0 ;  /* 0x000080000000791a */ /* 0x008fe80000000000 */
.L_x_118:
[----:B------:R-:W-:Y:S05]  /*8bd0*/  BSYNC.RECONVERGENT B0 ;  /* 0x0000000000007941 */ /* 0x000fea0003800200 */
.L_x_117:
[----:B------:R-:W-:Y:S01]  /*8be0*/  R2UR UR5, R131 ;  /* 0x00000000830572ca */ /* 0x000fe200000e0000 */
[----:B------:R-:W-:Y:S01]  /*8bf0*/  BAR.SYNC.DEFER_BLOCKING 0x1, 0x80 ;  /* 0x0042000000007b1d */ /* 0x000fe20000010000 */
[----:B------:R-:W-:Y:S01]  /*8c00*/  R2UR UR4, R132 ;  /* 0x00000000840472ca */ /* 0x000fe200000e0000 */
[----:B------:R-:W-:Y:S01]  /*8c10*/  UISETP.NE.AND UP0, UPT, UR48, URZ, UPT ;  /* 0x000000ff3000728c */ /* 0x000fe2000bf05270 */
[C---:B------:R-:W-:Y:S01]  /*8c20*/  ISETP.NE.AND P0, PT, R68.reuse, 0x2, PT ;  /* 0x000000024400780c */ /* 0x040fe20003f05270 */
[----:B------:R-:W-:Y:S01]  /*8c30*/  IMAD.MOV.U32 R16, RZ, RZ, R142 ;  /* 0x000000ffff107224 */ /* 0x000fe200078e008e */
[----:B------:R-:W-:Y:S02]  /*8c40*/  LOP3.LUT R135, R135, 0x1, RZ, 0x3c, !PT ;  /* 0x0000000187877812 */ /* 0x000fe400078e3cff */
[----:B------:R-:W-:Y:S02]  /*8c50*/  SEL R0, RZ, 0x1, P0 ;  /* 0x00000001ff007807 */ /* 0x000fe40000000000 */
[----:B------:R-:W-:Y:S02]  /*8c60*/  SEL R68, R68, RZ, P0 ;  /* 0x000000ff44447207 */ /* 0x000fe40000000000 */
[----:B------:R-:W-:Y:S01]  /*8c70*/  LOP3.LUT R136, R136, R0, RZ, 0x3c, !PT ;  /* 0x0000000088887212 */ /* 0x000fe200078e3cff */
[----:B------:R-:W-:Y:S02]  /*8c80*/  UIADD3 UR26, UPT, UPT, UR36, UR5, URZ ;  /* 0x00000005241a7290 */ /* 0x000fe4000fffe0ff */
[----:B------:R-:W-:Y:S01]  /*8c90*/  UIADD3 UR47, UPT, UPT, UR37, UR4, URZ ;  /* 0x00000004252f7290 */ /* 0x000fe2000fffe0ff */
[----:B------:R-:W-:Y:S11]  /*8ca0*/  BRA.U UP0, `(.L_x_119) ;  /* 0xffffffd900187547 */ /* 0x000ff6000b83ffff */
[----:B------:R-:W-:Y:S05]  /*8cb0*/  EXIT ;  /* 0x000000000000794d */ /* 0x000fea0003800000 */
.L_x_20:
[----:B------:R-:W-:Y:S07]  /*8cc0*/  MOV R0, UR41 ;  /* 0x0000002900007c02 */ /* 0x000fee0008000f00 */
.L_x_120:
[----:B-1----:R1:W3:Y:S02]  /*8cd0*/  SYNCS.PHASECHK.TRANS64.TRYWAIT P0, [R0+URZ+0x110], R4 ;  /* 0x00011004000075a7 */ /* 0x0022e400080011ff */
[----:B---3--:R-:W-:Y:S05]  /*8ce0*/  @!P0 NANOSLEEP.SYNCS 0x989680 ;  /* 0x009896800000895d */ /* 0x008fea0003900000 */
[----:B------:R-:W3:Y:S02]  /*8cf0*/  @!P0 SYNCS.PHASECHK.TRANS64 P0, [R0+URZ+0x110], R4 ;  /* 0x00011004000085a7 */ /* 0x000ee400080010ff */
[----:B---3--:R-:W-:Y:S05]  /*8d00*/  @!P0 BRA `(.L_x_120) ;  /* 0xfffffffc00f08947 */ /* 0x008fea000383ffff */
[----:B------:R-:W-:Y:S05]  /*8d10*/  BRA `(.L_x_19) ;  /* 0xffffff9000507947 */ /* 0x000fea000383ffff */
.L_x_26:
[----:B-1----:R-:W-:Y:S07]  /*8d20*/  MOV R0, UR25 ;  /* 0x0000001900007c02 */ /* 0x002fee0008000f00 */
.L_x_121:
[----:B-1----:R1:W2:Y:S02]  /*8d30*/  SYNCS.PHASECHK.TRANS64.TRYWAIT P0, [R0+URZ+0x110], R4 ;  /* 0x00011004000075a7 */ /* 0x0022a400080011ff */
[----:B--2---:R-:W-:Y:S05]  /*8d40*/  @!P0 NANOSLEEP.SYNCS 0x989680 ;  /* 0x009896800000895d */ /* 0x004fea0003900000 */
[----:B------:R-:W2:Y:S02]  /*8d50*/  @!P0 SYNCS.PHASECHK.TRANS64 P0, [R0+URZ+0x110], R4 ;  /* 0x00011004000085a7 */ /* 0x000ea400080010ff */
[----:B--2---:R-:W-:Y:S05]  /*8d60*/  @!P0 BRA `(.L_x_121) ;  /* 0xfffffffc00f08947 */ /* 0x004fea000383ffff */
[----:B------:R-:W-:Y:S05]  /*8d70*/  BRA `(.L_x_25) ;  /* 0xffffff9400687947 */ /* 0x000fea000383ffff */
.L_x_30:
[----:B------:R-:W-:-:S07]  /*8d80*/  MOV R0, UR23 ;  /* 0x0000001700007c02 */ /* 0x000fce0008000f00 */
.L_x_122:
[----:B-1----:R1:W2:Y:S02]  /*8d90*/  SYNCS.PHASECHK.TRANS64.TRYWAIT P0, [R0+URZ+0x240], R3 ;  /* 0x00024003000075a7 */ /* 0x0022a400080011ff */
[----:B--2---:R-:W-:Y:S05]  /*8da0*/  @!P0 NANOSLEEP.SYNCS 0x989680 ;  /* 0x009896800000895d */ /* 0x004fea0003900000 */
[----:B------:R-:W2:Y:S02]  /*8db0*/  @!P0 SYNCS.PHASECHK.TRANS64 P0, [R0+URZ+0x240], R3 ;  /* 0x00024003000085a7 */ /* 0x000ea400080010ff */
[----:B--2---:R-:W-:Y:S05]  /*8dc0*/  @!P0 BRA `(.L_x_122) ;  /* 0xfffffffc00f08947 */ /* 0x004fea000383ffff */
[----:B------:R-:W-:Y:S05]  /*8dd0*/  BRA `(.L_x_123) ;  /* 0xffffff9800247947 */ /* 0x000fea000383ffff */
.L_x_34:
[----:B------:R-:W-:-:S07]  /*8de0*/  MOV R0, UR4 ;  /* 0x0000000400007c02 */ /* 0x000fce0008000f00 */
.L_x_124:
[----:B-1----:R1:W2:Y:S02]  /*8df0*/  SYNCS.PHASECHK.TRANS64.TRYWAIT P0, [R0+URZ], R2 ;  /* 0x00000002000075a7 */ /* 0x0022a400080011ff */
[----:B--2---:R-:W-:Y:S05]  /*8e00*/  @!P0 NANOSLEEP.SYNCS 0x989680 ;  /* 0x009896800000895d */ /* 0x004fea0003900000 */
[----:B------:R-:W2:Y:S02]  /*8e10*/  @!P0 SYNCS.PHASECHK.TRANS64 P0, [R0+URZ], R2 ;  /* 0x00000002000085a7 */ /* 0x000ea400080010ff */
[----:B--2---:R-:W-:Y:S05]  /*8e20*/  @!P0 BRA `(.L_x_124) ;  /* 0xfffffffc00f08947 */ /* 0x004fea000383ffff */
[----:B------:R-:W-:Y:S05]  /*8e30*/  BRA `(.L_x_125) ;  /* 0xffffff9c00b87947 */ /* 0x000fea000383ffff */
.L_x_35:
[----:B------:R-:W-:-:S07]  /*8e40*/  MOV R0, UR5 ;  /* 0x0000000500007c02 */ /* 0x000fce0008000f00 */
.L_x_126:
[----:B-1----:R1:W2:Y:S02]  /*8e50*/  SYNCS.PHASECHK.TRANS64.TRYWAIT P0, [R0+URZ], R2 ;  /* 0x00000002000075a7 */ /* 0x0022a400080011ff */
[----:B--2---:R-:W-:Y:S05]  /*8e60*/  @!P0 NANOSLEEP.SYNCS 0x989680 ;  /* 0x009896800000895d */ /* 0x004fea0003900000 */
[----:B------:R-:W2:Y:S02]  /*8e70*/  @!P0 SYNCS.PHASECHK.TRANS64 P0, [R0+URZ], R2 ;  /* 0x00000002000085a7 */ /* 0x000ea400080010ff */
[----:B--2---:R-:W-:Y:S05]  /*8e80*/  @!P0 BRA `(.L_x_126) ;  /* 0xfffffffc00f08947 */ /* 0x004fea000383ffff */
[----:B------:R-:W-:Y:S05]  /*8e90*/  BRA `(.L_x_127) ;  /* 0xffffff9c00c87947 */ /* 0x000fea000383ffff */
.L_x_36:
[----:B------:R-:W-:-:S07]  /*8ea0*/  MOV R0, UR5 ;  /* 0x0000000500007c02 */ /* 0x000fce0008000f00 */
.L_x_128:
[----:B-1----:R1:W2:Y:S02]  /*8eb0*/  SYNCS.PHASECHK.TRANS64.TRYWAIT P0, [R0+URZ], R2 ;  /* 0x00000002000075a7 */ /* 0x0022a400080011ff */
[----:B--2---:R-:W-:Y:S05]  /*8ec0*/  @!P0 NANOSLEEP.SYNCS 0x989680 ;  /* 0x009896800000895d */ /* 0x004fea0003900000 */
[----:B------:R-:W2:Y:S02]  /*8ed0*/  @!P0 SYNCS.PHASECHK.TRANS64 P0, [R0+URZ], R2 ;  /* 0x00000002000085a7 */ /* 0x000ea400080010ff */
[----:B--2---:R-:W-:Y:S05]  /*8ee0*/  @!P0 BRA `(.L_x_128) ;  /* 0xfffffffc00f08947 */ /* 0x004fea000383ffff */
[----:B------:R-:W-:Y:S05]  /*8ef0*/  BRA `(.L_x_129) ;  /* 0xffffff9c00d87947 */ /* 0x000fea000383ffff */
.L_x_37:
[----:B------:R-:W-:-:S07]  /*8f00*/  MOV R0, UR5 ;  /* 0x0000000500007c02 */ /* 0x000fce0008000f00 */
.L_x_130:
[----:B-1----:R1:W2:Y:S02]  /*8f10*/  SYNCS.PHASECHK.TRANS64.TRYWAIT P0, [R0+URZ], R2 ;  /* 0x00000002000075a7 */ /* 0x0022a400080011ff */
[----:B--2---:R-:W-:Y:S05]  /*8f20*/  @!P0 NANOSLEEP.SYNCS 0x989680 ;  /* 0x009896800000895d */ /* 0x004fea0003900000 */
[----:B------:R-:W2:Y:S02]  /*8f30*/  @!P0 SYNCS.PHASECHK.TRANS64 P0, [R0+URZ], R2 ;  /* 0x00000002000085a7 */ /* 0x000ea400080010ff */
[----:B--2---:R-:W-:Y:S05]  /*8f40*/  @!P0 BRA `(.L_x_130) ;  /* 0xfffffffc00f08947 */ /* 0x004fea000383ffff */
[----:B------:R-:W-:Y:S05]  /*8f50*/  BRA `(.L_x_131) ;  /* 0xffffff9c00e87947 */ /* 0x000fea000383ffff */
.L_x_38:
[----:B------:R-:W-:-:S07]  /*8f60*/  MOV R0, UR5 ;  /* 0x0000000500007c02 */ /* 0x000fce0008000f00 */
.L_x_132:
[----:B-1----:R1:W2:Y:S02]  /*8f70*/  SYNCS.PHASECHK.TRANS64.TRYWAIT P0, [R0+URZ], R2 ;  /* 0x00000002000075a7 */ /* 0x0022a400080011ff */
[----:B--2---:R-:W-:Y:S05]  /*8f80*/  @!P0 NANOSLEEP.SYNCS 0x989680 ;  /* 0x009896800000895d */ /* 0x004fea0003900000 */
[----:B------:R-:W2:Y:S02]  /*8f90*/  @!P0 SYNCS.PHASECHK.TRANS64 P0, [R0+URZ], R2 ;  /* 0x00000002000085a7 */ /* 0x000ea400080010ff */
[----:B--2---:R-:W-:Y:S05]  /*8fa0*/  @!P0 BRA `(.L_x_132) ;  /* 0xfffffffc00f08947 */ /* 0x004fea000383ffff */
[----:B------:R-:W-:Y:S05]  /*8fb0*/  BRA `(.L_x_133) ;  /* 0xffffff9c00f87947 */ /* 0x000fea000383ffff */
.L_x_39:
[----:B------:R-:W-:-:S07]  /*8fc0*/  MOV R0, UR5 ;  /* 0x0000000500007c02 */ /* 0x000fce0008000f00 */
.L_x_134:
[----:B-1----:R1:W2:Y:S02]  /*8fd0*/  SYNCS.PHASECHK.TRANS64.TRYWAIT P0, [R0+URZ], R2 ;  /* 0x00000002000075a7 */ /* 0x0022a400080011ff */
[----:B--2---:R-:W-:Y:S05]  /*8fe0*/  @!P0 NANOSLEEP.SYNCS 0x989680 ;  /* 0x009896800000895d */ /* 0x004fea0003900000 */
[----:B------:R-:W2:Y:S02]  /*8ff0*/  @!P0 SYNCS.PHASECHK.TRANS64 P0, [R0+URZ], R2 ;  /* 0x00000002000085a7 */ /* 0x000ea400080010ff */
[----:B--2---:R-:W-:Y:S05]  /*9000*/  @!P0 BRA `(.L_x_134) ;  /* 0xfffffffc00f08947 */ /* 0x004fea000383ffff */
[----:B------:R-:W-:Y:S05]  /*9010*/  BRA `(.L_x_135) ;  /* 0xffffffa000087947 */ /* 0x000fea000383ffff */
.L_x_40:
[----:B------:R-:W-:-:S07]  /*9020*/  MOV R0, UR5 ;  /* 0x0000000500007c02 */ /* 0x000fce0008000f00 */
.L_x_136:
[----:B-1----:R1:W2:Y:S02]  /*9030*/  SYNCS.PHASECHK.TRANS64.TRYWAIT P0, [R0+URZ], R2 ;  /* 0x00000002000075a7 */ /* 0x0022a400080011ff */
[----:B--2---:R-:W-:Y:S05]  /*9040*/  @!P0 NANOSLEEP.SYNCS 0x989680 ;  /* 0x009896800000895d */ /* 0x004fea0003900000 */
[----:B------:R-:W2:Y:S02]  /*9050*/  @!P0 SYNCS.PHASECHK.TRANS64 P0, [R0+URZ], R2 ;  /* 0x00000002000085a7 */ /* 0x000ea400080010ff */
[----:B--2---:R-:W-:Y:S05]  /*9060*/  @!P0 BRA `(.L_x_136) ;  /* 0xfffffffc00f08947 */ /* 0x004fea000383ffff */
[----:B------:R-:W-:Y:S05]  /*9070*/  BRA `(.L_x_137) ;  /* 0xffffffa000187947 */ /* 0x000fea000383ffff */
.L_x_41:
[----:B------:R-:W-:-:S07]  /*9080*/  MOV R0, UR5 ;  /* 0x0000000500007c02 */ /* 0x000fce0008000f00 */
.L_x_138:
[----:B-1----:R1:W2:Y:S02]  /*9090*/  SYNCS.PHASECHK.TRANS64.TRYWAIT P0, [R0+URZ], R2 ;  /* 0x00000002000075a7 */ /* 0x0022a400080011ff */
[----:B--2---:R-:W-:Y:S05]  /*90a0*/  @!P0 NANOSLEEP.SYNCS 0x989680 ;  /* 0x009896800000895d */ /* 0x004fea0003900000 */
[----:B------:R-:W2:Y:S02]  /*90b0*/  @!P0 SYNCS.PHASECHK.TRANS64 P0, [R0+URZ], R2 ;  /* 0x00000002000085a7 */ /* 0x000ea400080010ff */
[----:B--2---:R-:W-:Y:S05]  /*90c0*/  @!P0 BRA `(.L_x_138) ;  /* 0xfffffffc00f08947 */ /* 0x004fea000383ffff */
[----:B------:R-:W-:Y:S05]  /*90d0*/  BRA `(.L_x_139) ;  /* 0xffffffa000287947 */ /* 0x000fea000383ffff */
.L_x_42:
[----:B------:R-:W-:-:S07]  /*90e0*/  MOV R0, UR5 ;  /* 0x0000000500007c02 */ /* 0x000fce0008000f00 */
.L_x_140:
[----:B-1----:R1:W2:Y:S02]  /*90f0*/  SYNCS.PHASECHK.TRANS64.TRYWAIT P0, [R0+URZ], R2 ;  /* 0x00000002000075a7 */ /* 0x0022a400080011ff */
[----:B--2---:R-:W-:Y:S05]  /*9100*/  @!P0 NANOSLEEP.SYNCS 0x989680 ;  /* 0x009896800000895d */ /* 0x004fea0003900000 */
[----:B------:R-:W2:Y:S02]  /*9110*/  @!P0 SYNCS.PHASECHK.TRANS64 P0, [R0+URZ], R2 ;  /* 0x00000002000085a7 */ /* 0x000ea400080010ff */
[----:B--2---:R-:W-:Y:S05]  /*9120*/  @!P0 BRA `(.L_x_140) ;  /* 0xfffffffc00f08947 */ /* 0x004fea000383ffff */
[----:B------:R-:W-:Y:S05]  /*9130*/  BRA `(.L_x_141) ;  /* 0xffffffa000387947 */ /* 0x000fea000383ffff */
.L_x_43:
[----:B------:R-:W-:-:S07]  /*9140*/  MOV R0, UR5 ;  /* 0x0000000500007c02 */ /* 0x000fce0008000f00 */
.L_x_142:
[----:B-1----:R1:W2:Y:S02]  /*9150*/  SYNCS.PHASECHK.TRANS64.TRYWAIT P0, [R0+URZ], R2 ;  /* 0x00000002000075a7 */ /* 0x0022a400080011ff */
[----:B--2---:R-:W-:Y:S05]  /*9160*/  @!P0 NANOSLEEP.SYNCS 0x989680 ;  /* 0x009896800000895d */ /* 0x004fea0003900000 */
[----:B------:R-:W2:Y:S02]  /*9170*/  @!P0 SYNCS.PHASECHK.TRANS64 P0, [R0+URZ], R2 ;  /* 0x00000002000085a7 */ /* 0x000ea400080010ff */
[----:B--2---:R-:W-:Y:S05]  /*9180*/  @!P0 BRA `(.L_x_142) ;  /* 0xfffffffc00f08947 */ /* 0x004fea000383ffff */
[----:B------:R-:W-:Y:S05]  /*9190*/  BRA `(.L_x_143) ;  /* 0xffffffa000487947 */ /* 0x000fea000383ffff */
.L_x_44:
[----:B------:R-:W-:-:S07]  /*91a0*/  MOV R0, UR5 ;  /* 0x0000000500007c02 */ /* 0x000fce0008000f00 */
.L_x_144:
[----:B-1----:R1:W2:Y:S02]  /*91b0*/  SYNCS.PHASECHK.TRANS64.TRYWAIT P0, [R0+URZ], R2 ;  /* 0x00000002000075a7 */ /* 0x0022a400080011ff */
[----:B--2---:R-:W-:Y:S05]  /*91c0*/  @!P0 NANOSLEEP.SYNCS 0x989680 ;  /* 0x009896800000895d */ /* 0x004fea0003900000 */
[----:B------:R-:W2:Y:S02]  /*91d0*/  @!P0 SYNCS.PHASECHK.TRANS64 P0, [R0+URZ], R2 ;  /* 0x00000002000085a7 */ /* 0x000ea400080010ff */
[----:B--2---:R-:W-:Y:S05]  /*91e0*/  @!P0 BRA `(.L_x_144) ;  /* 0xfffffffc00f08947 */ /* 0x004fea000383ffff */
[----:B------:R-:W-:Y:S05]  /*91f0*/  BRA `(.L_x_145) ;  /* 0xffffffa000587947 */ /* 0x000fea000383ffff */
.L_x_45:
[----:B------:R-:W-:-:S07]  /*9200*/  MOV R0, UR5 ;  /* 0x0000000500007c02 */ /* 0x000fce0008000f00 */
.L_x_146:
[----:B-1----:R1:W2:Y:S02]  /*9210*/  SYNCS.PHASECHK.TRANS64.TRYWAIT P0, [R0+URZ], R2 ;  /* 0x00000002000075a7 */ /* 0x0022a400080011ff */
[----:B--2---:R-:W-:Y:S05]  /*9220*/  @!P0 NANOSLEEP.SYNCS 0x989680 ;  /* 0x009896800000895d */ /* 0x004fea0003900000 */
[----:B------:R-:W2:Y:S02]  /*9230*/  @!P0 SYNCS.PHASECHK.TRANS64 P0, [R0+URZ], R2 ;  /* 0x00000002000085a7 */ /* 0x000ea400080010ff */
[----:B--2---:R-:W-:Y:S05]  /*9240*/  @!P0 BRA `(.L_x_146) ;  /* 0xfffffffc00f08947 */ /* 0x004fea000383ffff */
[----:B------:R-:W-:Y:S05]  /*9250*/  BRA `(.L_x_147) ;  /* 0xffffffa000687947 */ /* 0x000fea000383ffff */
.L_x_46:
[----:B------:R-:W-:-:S07]  /*9260*/  MOV R0, UR5 ;  /* 0x0000000500007c02 */ /* 0x000fce0008000f00 */
.L_x_148:
[----:B-1----:R1:W2:Y:S02]  /*9270*/  SYNCS.PHASECHK.TRANS64.TRYWAIT P0, [R0+URZ], R2 ;  /* 0x00000002000075a7 */ /* 0x0022a400080011ff */
[----:B--2---:R-:W-:Y:S05]  /*9280*/  @!P0 NANOSLEEP.SYNCS 0x989680 ;  /* 0x009896800000895d */ /* 0x004fea0003900000 */
[----:B------:R-:W2:Y:S02]  /*9290*/  @!P0 SYNCS.PHASECHK.TRANS64 P0, [R0+URZ], R2 ;  /* 0x00000002000085a7 */ /* 0x000ea400080010ff */
[----:B--2---:R-:W-:Y:S05]  /*92a0*/  @!P0 BRA `(.L_x_148) ;  /* 0xfffffffc00f08947 */ /* 0x004fea000383ffff */
[----:B------:R-:W-:Y:S05]  /*92b0*/  BRA `(.L_x_149) ;  /* 0xffffffa000787947 */ /* 0x000fea000383ffff */
.L_x_47:
[----:B------:R-:W-:-:S07]  /*92c0*/  MOV R0, UR5 ;  /* 0x0000000500007c02 */ /* 0x000fce0008000f00 */
.L_x_150:
[----:B-1----:R1:W2:Y:S02]  /*92d0*/  SYNCS.PHASECHK.TRANS64.TRYWAIT P0, [R0+URZ], R2 ;  /* 0x00000002000075a7 */ /* 0x0022a400080011ff */
[----:B--2---:R-:W-:Y:S05]  /*92e0*/  @!P0 NANOSLEEP.SYNCS 0x989680 ;  /* 0x009896800000895d */ /* 0x004fea0003900000 */
[----:B------:R-:W2:Y:S02]  /*92f0*/  @!P0 SYNCS.PHASECHK.TRANS64 P0, [R0+URZ], R2 ;  /* 0x00000002000085a7 */ /* 0x000ea400080010ff */
[----:B--2---:R-:W-:Y:S05]  /*9300*/  @!P0 BRA `(.L_x_150) ;  /* 0xfffffffc00f08947 */ /* 0x004fea000383ffff */
[----:B------:R-:W-:Y:S05]  /*9310*/  BRA `(.L_x_151) ;  /* 0xffffffa000887947 */ /* 0x000fea000383ffff */
.L_x_48:
[----:B------:R-:W-:-:S07]  /*9320*/  MOV R0, UR5 ;  /* 0x0000000500007c02 */ /* 0x000fce0008000f00 */
.L_x_152:
[----:B-1----:R1:W2:Y:S02]  /*9330*/  SYNCS.PHASECHK.TRANS64.TRYWAIT P0, [R0+URZ], R2 ;  /* 0x00000002000075a7 */ /* 0x0022a400080011ff */
[----:B--2---:R-:W-:Y:S05]  /*9340*/  @!P0 NANOSLEEP.SYNCS 0x989680 ;  /* 0x009896800000895d */ /* 0x004fea0003900000 */
[----:B------:R-:W2:Y:S02]  /*9350*/  @!P0 SYNCS.PHASECHK.TRANS64 P0, [R0+URZ], R2 ;  /* 0x00000002000085a7 */ /* 0x000ea400080010ff */
[----:B--2---:R-:W-:Y:S05]  /*9360*/  @!P0 BRA `(.L_x_152) ;  /* 0xfffffffc00f08947 */ /* 0x004fea000383ffff */
[----:B------:R-:W-:Y:S05]  /*9370*/  BRA `(.L_x_153) ;  /* 0xffffffa000987947 */ /* 0x000fea000383ffff */
.L_x_49:
[----:B------:R-:W-:-:S07]  /*9380*/  MOV R0, UR5 ;  /* 0x0000000500007c02 */ /* 0x000fce0008000f00 */
.L_x_154:
[----:B-1----:R1:W2:Y:S02]  /*9390*/  SYNCS.PHASECHK.TRANS64.TRYWAIT P0, [R0+URZ], R2 ;  /* 0x00000002000075a7 */ /* 0x0022a400080011ff */
[----:B--2---:R-:W-:Y:S05]  /*93a0*/  @!P0 NANOSLEEP.SYNCS 0x989680 ;  /* 0x009896800000895d */ /* 0x004fea0003900000 */
[----:B------:R-:W2:Y:S02]  /*93b0*/  @!P0 SYNCS.PHASECHK.TRANS64 P0, [R0+URZ], R2 ;  /* 0x00000002000085a7 */ /* 0x000ea400080010ff */
[----:B--2---:R-:W-:Y:S05]  /*93c0*/  @!P0 BRA `(.L_x_154) ;  /* 0xfffffffc00f08947 */ /* 0x004fea000383ffff */
[----:B------:R-:W-:Y:S05]  /*93d0*/  BRA `(.L_x_155) ;  /* 0xffffffa000a87947 */ /* 0x000fea000383ffff */
.L_x_50:
[----:B------:R-:W-:-:S07]  /*93e0*/  MOV R0, UR5 ;  /* 0x0000000500007c02 */ /* 0x000fce0008000f00 */
.L_x_156:
[----:B-1----:R1:W2:Y:S02]  /*93f0*/  SYNCS.PHASECHK.TRANS64.TRYWAIT P0, [R0+URZ], R2 ;  /* 0x00000002000075a7 */ /* 0x0022a400080011ff */
[----:B--2---:R-:W-:Y:S05]  /*9400*/  @!P0 NANOSLEEP.SYNCS 0x989680 ;  /* 0x009896800000895d */ /* 0x004fea0003900000 */
[----:B------:R-:W2:Y:S02]  /*9410*/  @!P0 SYNCS.PHASECHK.TRANS64 P0, [R0+URZ], R2 ;  /* 0x00000002000085a7 */ /* 0x000ea400080010ff */
[----:B--2---:R-:W-:Y:S05]  /*9420*/  @!P0 BRA `(.L_x_156) ;  /* 0xfffffffc00f08947 */ /* 0x004fea000383ffff */
[----:B------:R-:W-:Y:S05]  /*9430*/  BRA `(.L_x_157) ;  /* 0xffffffa000b87947 */ /* 0x000fea000383ffff */
.L_x_51:
[----:B------:R-:W-:-:S07]  /*9440*/  MOV R0, UR5 ;  /* 0x0000000500007c02 */ /* 0x000fce0008000f00 */
.L_x_158:
[----:B-1----:R1:W2:Y:S02]  /*9450*/  SYNCS.PHASECHK.TRANS64.TRYWAIT P0, [R0+URZ], R2 ;  /* 0x00000002000075a7 */ /* 0x0022a400080011ff */
[----:B--2---:R-:W-:Y:S05]  /*9460*/  @!P0 NANOSLEEP.SYNCS 0x989680 ;  /* 0x009896800000895d */ /* 0x004fea0003900000 */
[----:B------:R-:W2:Y:S02]  /*9470*/  @!P0 SYNCS.PHASECHK.TRANS64 P0, [R0+URZ], R2 ;  /* 0x00000002000085a7 */ /* 0x000ea400080010ff */
[----:B--2---:R-:W-:Y:S05]  /*9480*/  @!P0 BRA `(.L_x_158) ;  /* 0xfffffffc00f08947 */ /* 0x004fea000383ffff */
[----:B------:R-:W-:Y:S05]  /*9490*/  BRA `(.L_x_159) ;  /* 0xffffffa000c87947 */ /* 0x000fea000383ffff */
.L_x_52:
[----:B------:R-:W-:-:S07]  /*94a0*/  MOV R0, UR5 ;  /* 0x0000000500007c02 */ /* 0x000fce0008000f00 */
.L_x_160:
[----:B-1----:R1:W2:Y:S02]  /*94b0*/  SYNCS.PHASECHK.TRANS64.TRYWAIT P0, [R0+URZ], R2 ;  /* 0x00000002000075a7 */ /* 0x0022a400080011ff */
[----:B--2---:R-:W-:Y:S05]  /*94c0*/  @!P0 NANOSLEEP.SYNCS 0x989680 ;  /* 0x009896800000895d */ /* 0x004fea0003900000 */
[----:B------:R-:W2:Y:S02]  /*94d0*/  @!P0 SYNCS.PHASECHK.TRANS64 P0, [R0+URZ], R2 ;  /* 0x00000002000085a7 */ /* 0x000ea400080010ff */
[----:B--2---:R-:W-:Y:S05]  /*94e0*/  @!P0 BRA `(.L_x_160) ;  /* 0xfffffffc00f08947 */ /* 0x004fea000383ffff */
[----:B------:R-:W-:Y:S05]  /*94f0*/  BRA `(.L_x_161) ;  /* 0xffffffa000d87947 */ /* 0x000fea000383ffff */
.L_x_53:
[----:B------:R-:W-:-:S07]  /*9500*/  MOV R0, UR5 ;  /* 0x0000000500007c02 */ /* 0x000fce0008000f00 */
.L_x_162:
[----:B-1----:R1:W2:Y:S02]  /*9510*/  SYNCS.PHASECHK.TRANS64.TRYWAIT P0, [R0+URZ], R2 ;  /* 0x00000002000075a7 */ /* 0x0022a400080011ff */
[----:B--2---:R-:W-:Y:S05]  /*9520*/  @!P0 NANOSLEEP.SYNCS 0x989680 ;  /* 0x009896800000895d */ /* 0x004fea0003900000 */
[----:B------:R-:W2:Y:S02]  /*9530*/  @!P0 SYNCS.PHASECHK.TRANS64 P0, [R0+URZ], R2 ;  /* 0x00000002000085a7 */ /* 0x000ea400080010ff */
[----:B--2---:R-:W-:Y:S05]  /*9540*/  @!P0 BRA `(.L_x_162) ;  /* 0xfffffffc00f08947 */ /* 0x004fea000383ffff */
[----:B------:R-:W-:Y:S05]  /*9550*/  BRA `(.L_x_163) ;  /* 0xffffffa000e87947 */ /* 0x000fea000383ffff */
.L_x_54:
[----:B------:R-:W-:-:S07]  /*9560*/  MOV R0, UR5 ;  /* 0x0000000500007c02 */ /* 0x000fce0008000f00 */
.L_x_164:
[----:B-1----:R1:W2:Y:S02]  /*9570*/  SYNCS.PHASECHK.TRANS64.TRYWAIT P0, [R0+URZ], R2 ;  /* 0x00000002000075a7 */ /* 0x0022a400080011ff */
[----:B--2---:R-:W-:Y:S05]  /*9580*/  @!P0 NANOSLEEP.SYNCS 0x989680 ;  /* 0x009896800000895d */ /* 0x004fea0003900000 */
[----:B------:R-:W2:Y:S02]  /*9590*/  @!P0 SYNCS.PHASECHK.TRANS64 P0, [R0+URZ], R2 ;  /* 0x00000002000085a7 */ /* 0x000ea400080010ff */
[----:B--2---:R-:W-:Y:S05]  /*95a0*/  @!P0 BRA `(.L_x_164) ;  /* 0xfffffffc00f08947 */ /* 0x004fea000383ffff */
[----:B------:R-:W-:Y:S05]  /*95b0*/  BRA `(.L_x_165) ;  /* 0xffffffa000f87947 */ /* 0x000fea000383ffff */
.L_x_55:
[----:B------:R-:W-:-:S07]  /*95c0*/  MOV R0, UR5 ;  /* 0x0000000500007c02 */ /* 0x000fce0008000f00 */
.L_x_166:
[----:B-1----:R1:W2:Y:S02]  /*95d0*/  SYNCS.PHASECHK.TRANS64.TRYWAIT P0, [R0+URZ], R2 ;  /* 0x00000002000075a7 */ /* 0x0022a400080011ff */
[----:B--2---:R-:W-:Y:S05]  /*95e0*/  @!P0 NANOSLEEP.SYNCS 0x989680 ;  /* 0x009896800000895d */ /* 0x004fea0003900000 */
[----:B------:R-:W2:Y:S02]  /*95f0*/  @!P0 SYNCS.PHASECHK.TRANS64 P0, [R0+URZ], R2 ;  /* 0x00000002000085a7 */ /* 0x000ea400080010ff */
[----:B--2---:R-:W-:Y:S05]  /*9600*/  @!P0 BRA `(.L_x_166) ;  /* 0xfffffffc00f08947 */ /* 0x004fea000383ffff */
[----:B------:R-:W-:Y:S05]  /*9610*/  BRA `(.L_x_167) ;  /* 0xffffffa400087947 */ /* 0x000fea000383ffff */
.L_x_56:
[----:B------:R-:W-:-:S07]  /*9620*/  MOV R0, UR5 ;  /* 0x0000000500007c02 */ /* 0x000fce0008000f00 */
.L_x_168:
[----:B-1----:R1:W2:Y:S02]  /*9630*/  SYNCS.PHASECHK.TRANS64.TRYWAIT P0, [R0+URZ], R2 ;  /* 0x00000002000075a7 */ /* 0x0022a400080011ff */
[----:B--2---:R-:W-:Y:S05]  /*9640*/  @!P0 NANOSLEEP.SYNCS 0x989680 ;  /* 0x009896800000895d */ /* 0x004fea0003900000 */
[----:B------:R-:W2:Y:S02]  /*9650*/  @!P0 SYNCS.PHASECHK.TRANS64 P0, [R0+URZ], R2 ;  /* 0x00000002000085a7 */ /* 0x000ea400080010ff */
[----:B--2---:R-:W-:Y:S05]  /*9660*/  @!P0 BRA `(.L_x_168) ;  /* 0xfffffffc00f08947 */ /* 0x004fea000383ffff */
[----:B------:R-:W-:Y:S05]  /*9670*/  BRA `(.L_x_169) ;  /* 0xffffffa400187947 */ /* 0x000fea000383ffff */
.L_x_57:
[----:B------:R-:W-:-:S07]  /*9680*/  MOV R0, UR5 ;  /* 0x0000000500007c02 */ /* 0x000fce0008000f00 */
.L_x_170:
[----:B-1----:R1:W2:Y:S02]  /*9690*/  SYNCS.PHASECHK.TRANS64.TRYWAIT P0, [R0+URZ], R2 ;  /* 0x00000002000075a7 */ /* 0x0022a400080011ff */
[----:B--2---:R-:W-:Y:S05]  /*96a0*/  @!P0 NANOSLEEP.SYNCS 0x989680 ;  /* 0x009896800000895d */ /* 0x004fea0003900000 */
[----:B------:R-:W2:Y:S02]  /*96b0*/  @!P0 SYNCS.PHASECHK.TRANS64 P0, [R0+URZ], R2 ;  /* 0x00000002000085a7 */ /* 0x000ea400080010ff */
[----:B--2---:R-:W-:Y:S05]  /*96c0*/  @!P0 BRA `(.L_x_170) ;  /* 0xfffffffc00f08947 */ /* 0x004fea000383ffff */
[----:B------:R-:W-:Y:S05]  /*96d0*/  BRA `(.L_x_171) ;  /* 0xffffffa400287947 */ /* 0x000fea000383ffff */
.L_x_58:
[----:B------:R-:W-:-:S07]  /*96e0*/  MOV R0, UR5 ;  /* 0x0000000500007c02 */ /* 0x000fce0008000f00 */
.L_x_172:
[----:B-1----:R1:W2:Y:S02]  /*96f0*/  SYNCS.PHASECHK.TRANS64.TRYWAIT P0, [R0+URZ], R2 ;  /* 0x00000002000075a7 */ /* 0x0022a400080011ff */
[----:B--2---:R-:W-:Y:S05]  /*9700*/  @!P0 NANOSLEEP.SYNCS 0x989680 ;  /* 0x009896800000895d */ /* 0x004fea0003900000 */
[----:B------:R-:W2:Y:S02]  /*9710*/  @!P0 SYNCS.PHASECHK.TRANS64 P0, [R0+URZ], R2 ;  /* 0x00000002000085a7 */ /* 0x000ea400080010ff */
[----:B--2---:R-:W-:Y:S05]  /*9720*/  @!P0 BRA `(.L_x_172) ;  /* 0xfffffffc00f08947 */ /* 0x004fea000383ffff */
[----:B------:R-:W-:Y:S05]  /*9730*/  BRA `(.L_x_173) ;  /* 0xffffffa400387947 */ /* 0x000fea000383ffff */
.L_x_59:
[----:B------:R-:W-:-:S07]  /*9740*/  MOV R0, UR5 ;  /* 0x0000000500007c02 */ /* 0x000fce0008000f00 */
.L_x_174:
[----:B-1----:R1:W2:Y:S02]  /*9750*/  SYNCS.PHASECHK.TRANS64.TRYWAIT P0, [R0+URZ], R2 ;  /* 0x00000002000075a7 */ /* 0x0022a400080011ff */
[----:B--2---:R-:W-:Y:S05]  /*9760*/  @!P0 NANOSLEEP.SYNCS 0x989680 ;  /* 0x009896800000895d */ /* 0x004fea0003900000 */
[----:B------:R-:W2:Y:S02]  /*9770*/  @!P0 SYNCS.PHASECHK.TRANS64 P0, [R0+URZ], R2 ;  /* 0x00000002000085a7 */ /* 0x000ea400080010ff */
[----:B--2---:R-:W-:Y:S05]  /*9780*/  @!P0 BRA `(.L_x_174) ;  /* 0xfffffffc00f08947 */ /* 0x004fea000383ffff */
[----:B------:R-:W-:Y:S05]  /*9790*/  BRA `(.L_x_175) ;  /* 0xffffffa400487947 */ /* 0x000fea000383ffff */
.L_x_60:
[----:B------:R-:W-:-:S07]  /*97a0*/  MOV R0, UR5 ;  /* 0x0000000500007c02 */ /* 0x000fce0008000f00 */
.L_x_176:
[----:B-1----:R1:W2:Y:S02]  /*97b0*/  SYNCS.PHASECHK.TRANS64.TRYWAIT P0, [R0+URZ], R2 ;  /* 0x00000002000075a7 */ /* 0x0022a400080011ff */
[----:B--2---:R-:W-:Y:S05]  /*97c0*/  @!P0 NANOSLEEP.SYNCS 0x989680 ;  /* 0x009896800000895d */ /* 0x004fea0003900000 */
[----:B------:R-:W2:Y:S02]  /*97d0*/  @!P0 SYNCS.PHASECHK.TRANS64 P0, [R0+URZ], R2 ;  /* 0x00000002000085a7 */ /* 0x000ea400080010ff */
[----:B--2---:R-:W-:Y:S05]  /*97e0*/  @!P0 BRA `(.L_x_176) ;  /* 0xfffffffc00f08947 */ /* 0x004fea000383ffff */
[----:B------:R-:W-:Y:S05]  /*97f0*/  BRA `(.L_x_177) ;  /* 0xffffffa400587947 */ /* 0x000fea000383ffff */
.L_x_61:
[----:B------:R-:W-:-:S07]  /*9800*/  MOV R0, UR5 ;  /* 0x0000000500007c02 */ /* 0x000fce0008000f00 */
.L_x_178:
[----:B-1----:R1:W2:Y:S02]  /*9810*/  SYNCS.PHASECHK.TRANS64.TRYWAIT P0, [R0+URZ], R2 ;  /* 0x00000002000075a7 */ /* 0x0022a400080011ff */
[----:B--2---:R-:W-:Y:S05]  /*9820*/  @!P0 NANOSLEEP.SYNCS 0x989680 ;  /* 0x009896800000895d */ /* 0x004fea0003900000 */
[----:B------:R-:W2:Y:S02]  /*9830*/  @!P0 SYNCS.PHASECHK.TRANS64 P0, [R0+URZ], R2 ;  /* 0x00000002000085a7 */ /* 0x000ea400080010ff */
[----:B--2---:R-:W-:Y:S05]  /*9840*/  @!P0 BRA `(.L_x_178) ;  /* 0xfffffffc00f08947 */ /* 0x004fea000383ffff */
[----:B------:R-:W-:Y:S05]  /*9850*/  BRA `(.L_x_179) ;  /* 0xffffffa400687947 */ /* 0x000fea000383ffff */
.L_x_62:
[----:B------:R-:W-:-:S07]  /*9860*/  MOV R0, UR5 ;  /* 0x0000000500007c02 */ /* 0x000fce0008000f00 */
.L_x_180:
[----:B-1----:R1:W2:Y:S02]  /*9870*/  SYNCS.PHASECHK.TRANS64.TRYWAIT P0, [R0+URZ], R2 ;  /* 0x00000002000075a7 */ /* 0x0022a400080011ff */
[----:B--2---:R-:W-:Y:S05]  /*9880*/  @!P0 NANOSLEEP.SYNCS 0x989680 ;  /* 0x009896800000895d */ /* 0x004fea0003900000 */
[----:B------:R-:W2:Y:S02]  /*9890*/  @!P0 SYNCS.PHASECHK.TRANS64 P0, [R0+URZ], R2 ;  /* 0x00000002000085a7 */ /* 0x000ea400080010ff */
[----:B--2---:R-:W-:Y:S05]  /*98a0*/  @!P0 BRA `(.L_x_180) ;  /* 0xfffffffc00f08947 */ /* 0x004fea000383ffff */
[----:B------:R-:W-:Y:S05]  /*98b0*/  BRA `(.L_x_181) ;  /* 0xffffffa400787947 */ /* 0x000fea000383ffff */
.L_x_63:
[----:B------:R-:W-:-:S07]  /*98c0*/  MOV R0, UR5 ;  /* 0x0000000500007c02 */ /* 0x000fce0008000f00 */
.L_x_182:
[----:B-1----:R1:W2:Y:S02]  /*98d0*/  SYNCS.PHASECHK.TRANS64.TRYWAIT P0, [R0+URZ], R2 ;  /* 0x00000002000075a7 */ /* 0x0022a400080011ff */
[----:B--2---:R-:W-:Y:S05]  /*98e0*/  @!P0 NANOSLEEP.SYNCS 0x989680 ;  /* 0x009896800000895d */ /* 0x004fea0003900000 */
[----:B------:R-:W2:Y:S02]  /*98f0*/  @!P0 SYNCS.PHASECHK.TRANS64 P0, [R0+URZ], R2 ;  /* 0x00000002000085a7 */ /* 0x000ea400080010ff */
[----:B--2---:R-:W-:Y:S05]  /*9900*/  @!P0 BRA `(.L_x_182) ;  /* 0xfffffffc00f08947 */ /* 0x004fea000383ffff */
[----:B------:R-:W-:Y:S05]  /*9910*/  BRA `(.L_x_183) ;  /* 0xffffffa400887947 */ /* 0x000fea000383ffff */
.L_x_64:
[----:B------:R-:W-:-:S07]  /*9920*/  MOV R0, UR5 ;  /* 0x0000000500007c02 */ /* 0x000fce0008000f00 */
.L_x_184:
[----:B-1----:R1:W2:Y:S02]  /*9930*/  SYNCS.PHASECHK.TRANS64.TRYWAIT P0, [R0+URZ], R2 ;  /* 0x00000002000075a7 */ /* 0x0022a400080011ff */
[----:B--2---:R-:W-:Y:S05]  /*9940*/  @!P0 NANOSLEEP.SYNCS 0x989680 ;  /* 0x009896800000895d */ /* 0x004fea0003900000 */
[----:B------:R-:W2:Y:S02]  /*9950*/  @!P0 SYNCS.PHASECHK.TRANS64 P0, [R0+URZ], R2 ;  /* 0x00000002000085a7 */ /* 0x000ea400080010ff */
[----:B--2---:R-:W-:Y:S05]  /*9960*/  @!P0 BRA `(.L_x_184) ;  /* 0xfffffffc00f08947 */ /* 0x004fea000383ffff */
[----:B------:R-:W-:Y:S05]  /*9970*/  BRA `(.L_x_185) ;  /* 0xffffffa400987947 */ /* 0x000fea000383ffff */
.L_x_65:
[----:B------:R-:W-:-:S07]  /*9980*/  MOV R0, UR5 ;  /* 0x0000000500007c02 */ /* 0x000fce0008000f00 */
.L_x_186:
[----:B-1----:R1:W2:Y:S02]  /*9990*/  SYNCS.PHASECHK.TRANS64.TRYWAIT P0, [R0+URZ], R2 ;  /* 0x00000002000075a7 */ /* 0x0022a400080011ff */
[----:B--2---:R-:W-:Y:S05]  /*99a0*/  @!P0 NANOSLEEP.SYNCS 0x989680 ;  /* 0x009896800000895d */ /* 0x004fea0003900000 */
[----:B------:R-:W2:Y:S02]  /*99b0*/  @!P0 SYNCS.PHASECHK.TRANS64 P0, [R0+URZ], R2 ;  /* 0x00000002000085a7 */ /* 0x000ea400080010ff */
[----:B--2---:R-:W-:Y:S05]  /*99c0*/  @!P0 BRA `(.L_x_186) ;  /* 0xfffffffc00f08947 */ /* 0x004fea000383ffff */
[----:B------:R-:W-:Y:S05]  /*99d0*/  BRA `(.L_x_187) ;  /* 0xffffffa400a87947 */ /* 0x000fea000383ffff */
.L_x_66:
[----:B------:R-:W-:-:S07]  /*99e0*/  MOV R0, UR5 ;  /* 0x0000000500007c02 */ /* 0x000fce0008000f00 */
.L_x_188:
[----:B-1----:R1:W2:Y:S02]  /*99f0*/  SYNCS.PHASECHK.TRANS64.TRYWAIT P0, [R0+URZ], R2 ;  /* 0x00000002000075a7 */ /* 0x0022a400080011ff */
[----:B--2---:R-:W-:Y:S05]  /*9a00*/  @!P0 NANOSLEEP.SYNCS 0x989680 ;  /* 0x009896800000895d */ /* 0x004fea0003900000 */
[----:B------:R-:W2:Y:S02]  /*9a10*/  @!P0 SYNCS.PHASECHK.TRANS64 P0, [R0+URZ], R2 ;  /* 0x00000002000085a7 */ /* 0x000ea400080010ff */
[----:B--2---:R-:W-:Y:S05]  /*9a20*/  @!P0 BRA `(.L_x_188) ;  /* 0xfffffffc00f08947 */ /* 0x004fea000383ffff */
[----:B------:R-:W-:Y:S05]  /*9a30*/  BRA `(.L_x_189) ;  /* 0xffffffa400b87947 */ /* 0x000fea000383ffff */
.L_x_69:
[----:B------:R-:W-:-:S07]  /*9a40*/  MOV R4, UR4 ;  /* 0x0000000400047c02 */ /* 0x000fce0008000f00 */
.L_x_190:
[----:B--2---:R2:W3:Y:S02]  /*9a50*/  SYNCS.PHASECHK.TRANS64.TRYWAIT P1, [R4+URZ+0x248], R6 ;  /* 0x00024806040075a7 */ /* 0x0044e400080211ff */
[----:B---3--:R-:W-:Y:S05]  /*9a60*/  @!P1 NANOSLEEP.SYNCS 0x989680 ;  /* 0x009896800000995d */ /* 0x008fea0003900000 */
[----:B------:R-:W3:Y:S02]  /*9a70*/  @!P1 SYNCS.PHASECHK.TRANS64 P1, [R4+URZ+0x248], R6 ;  /* 0x00024806040095a7 */ /* 0x000ee400080210ff */
[----:B---3--:R-:W-:Y:S05]  /*9a80*/  @!P1 BRA `(.L_x_190) ;  /* 0xfffffffc00f09947 */ /* 0x008fea000383ffff */
[----:B------:R-:W-:Y:S05]  /*9a90*/  BRA `(.L_x_191) ;  /* 0xffffffa800287947 */ /* 0x000fea000383ffff */
.L_x_70:
[----:B--2---:R-:W-:-:S07]  /*9aa0*/  MOV R4, UR4 ;  /* 0x0000000400047c02 */ /* 0x004fce0008000f00 */
.L_x_192:
[----:B--2---:R2:W3:Y:S02]  /*9ab0*/  SYNCS.PHASECHK.TRANS64.TRYWAIT P1, [R4+URZ+0x240], R5 ;  /* 0x00024005040075a7 */ /* 0x0044e400080211ff */
[----:B---3--:R-:W-:Y:S05]  /*9ac0*/  @!P1 NANOSLEEP.SYNCS 0x989680 ;  /* 0x009896800000995d */ /* 0x008fea0003900000 */
[----:B------:R-:W3:Y:S02]  /*9ad0*/  @!P1 SYNCS.PHASECHK.TRANS64 P1, [R4+URZ+0x240], R5 ;  /* 0x00024005040095a7 */ /* 0x000ee400080210ff */
[----:B---3--:R-:W-:Y:S05]  /*9ae0*/  @!P1 BRA `(.L_x_192) ;  /* 0xfffffffc00f09947 */ /* 0x008fea000383ffff */
[----:B------:R-:W-:Y:S05]  /*9af0*/  BRA `(.L_x_193) ;  /* 0xffffffa800307947 */ /* 0x000fea000383ffff */
.L_x_78:
[----:B------:R-:W-:-:S07]  /*9b00*/  MOV R0, UR15 ;  /* 0x0000000f00007c02 */ /* 0x000fce0008000f00 */
.L_x_194:
[----:B-1----:R1:W2:Y:S02]  /*9b10*/  SYNCS.PHASECHK.TRANS64.TRYWAIT P0, [R0+URZ+0x240], R4 ;  /* 0x00024004000075a7 */ /* 0x0022a400080011ff */
[----:B--2---:R-:W-:Y:S05]  /*9b20*/  @!P0 NANOSLEEP.SYNCS 0x989680 ;  /* 0x009896800000895d */ /* 0x004fea0003900000 */
[----:B------:R-:W2:Y:S02]  /*9b30*/  @!P0 SYNCS.PHASECHK.TRANS64 P0, [R0+URZ+0x240], R4 ;  /* 0x00024004000085a7 */ /* 0x000ea400080010ff */
[----:B--2---:R-:W-:Y:S05]  /*9b40*/  @!P0 BRA `(.L_x_194) ;  /* 0xfffffffc00f08947 */ /* 0x004fea000383ffff */
[----:B------:R-:W-:Y:S05]  /*9b50*/  BRA `(.L_x_195) ;  /* 0xffffffac00987947 */ /* 0x000fea000383ffff */
.L_x_79:
[----:B------:R-:W-:-:S07]  /*9b60*/  MOV R4, UR19 ;  /* 0x0000001300047c02 */ /* 0x000fce0008000f00 */
.L_x_196:
[----:B-1----:R1:W2:Y:S02]  /*9b70*/  SYNCS.PHASECHK.TRANS64.TRYWAIT P0, [R4+URZ+0x260], R0 ;  /* 0x00026000040075a7 */ /* 0x0022a400080011ff */
[----:B--2---:R-:W-:Y:S05]  /*9b80*/  @!P0 NANOSLEEP.SYNCS 0x989680 ;  /* 0x009896800000895d */ /* 0x004fea0003900000 */
[----:B------:R-:W2:Y:S02]  /*9b90*/  @!P0 SYNCS.PHASECHK.TRANS64 P0, [R4+URZ+0x260], R0 ;  /* 0x00026000040085a7 */ /* 0x000ea400080010ff */
[----:B--2---:R-:W-:Y:S05]  /*9ba0*/  @!P0 BRA `(.L_x_196) ;  /* 0xfffffffc00f08947 */ /* 0x004fea000383ffff */
[----:B------:R-:W-:Y:S05]  /*9bb0*/  BRA `(.L_x_197) ;  /* 0xffffffac00b47947 */ /* 0x000fea000383ffff */
.L_x_82:
[----:B-1----:R-:W-:Y:S07]  /*9bc0*/  MOV R0, UR11 ;  /* 0x0000000b00007c02 */ /* 0x002fee0008000f00 */
.L_x_198:
[----:B-1----:R1:W2:Y:S02]  /*9bd0*/  SYNCS.PHASECHK.TRANS64.TRYWAIT P0, [R0+URZ], R5 ;  /* 0x00000005000075a7 */ /* 0x0022a400080011ff */
[----:B--2---:R-:W-:Y:S05]  /*9be0*/  @!P0 NANOSLEEP.SYNCS 0x989680 ;  /* 0x009896800000895d */ /* 0x004fea0003900000 */
[----:B------:R-:W2:Y:S02]  /*9bf0*/  @!P0 SYNCS.PHASECHK.TRANS64 P0, [R0+URZ], R5 ;  /* 0x00000005000085a7 */ /* 0x000ea400080010ff */
[----:B--2---:R-:W-:Y:S05]  /*9c00*/  @!P0 BRA `(.L_x_198) ;  /* 0xfffffffc00f08947 */ /* 0x004fea000383ffff */
[----:B------:R-:W-:Y:S05]  /*9c10*/  BRA `(.L_x_81) ;  /* 0xffffffac00e47947 */ /* 0x000fea000383ffff */
.L_x_85:
[----:B------:R-:W-:-:S07]  /*9c20*/  MOV R0, UR4 ;  /* 0x0000000400007c02 */ /* 0x000fce0008000f00 */
.L_x_199:
[----:B-1----:R1:W3:Y:S02]  /*9c30*/  SYNCS.PHASECHK.TRANS64.TRYWAIT P0, [R0+URZ], R2 ;  /* 0x00000002000075a7 */ /* 0x0022e400080011ff */
[----:B---3--:R-:W-:Y:S05]  /*9c40*/  @!P0 NANOSLEEP.SYNCS 0x989680 ;  /* 0x009896800000895d */ /* 0x008fea0003900000 */
[----:B------:R-:W3:Y:S02]  /*9c50*/  @!P0 SYNCS.PHASECHK.TRANS64 P0, [R0+URZ], R2 ;  /* 0x00000002000085a7 */ /* 0x000ee400080010ff */
[----:B---3--:R-:W-:Y:S05]  /*9c60*/  @!P0 BRA `(.L_x_199) ;  /* 0xfffffffc00f08947 */ /* 0x008fea000383ffff */
[----:B------:R-:W-:Y:S05]  /*9c70*/  BRA `(.L_x_200) ;  /* 0xffffffb0008c7947 */ /* 0x000fea000383ffff */
.L_x_86:
[----:B------:R-:W-:-:S07]  /*9c80*/  MOV R0, UR4 ;  /* 0x0000000400007c02 */ /* 0x000fce0008000f00 */
.L_x_201:
[----:B-1----:R1:W2:Y:S02]  /*9c90*/  SYNCS.PHASECHK.TRANS64.TRYWAIT P0, [R0+URZ], R2 ;  /* 0x00000002000075a7 */ /* 0x0022a400080011ff */
[----:B--2---:R-:W-:Y:S05]  /*9ca0*/  @!P0 NANOSLEEP.SYNCS 0x989680 ;  /* 0x009896800000895d */ /* 0x004fea0003900000 */
[----:B------:R-:W2:Y:S02]  /*9cb0*/  @!P0 SYNCS.PHASECHK.TRANS64 P0, [R0+URZ], R2 ;  /* 0x00000002000085a7 */ /* 0x000ea400080010ff */
[----:B--2---:R-:W-:Y:S05]  /*9cc0*/  @!P0 BRA `(.L_x_201) ;  /* 0xfffffffc00f08947 */ /* 0x004fea000383ffff */
[----:B------:R-:W-:Y:S05]  /*9cd0*/  BRA `(.L_x_202) ;  /* 0xffffffb000987947 */ /* 0x000fea000383ffff */
.L_x_91:
[----:B------:R-:W-:Y:S07]  /*9ce0*/  MOV R0, UR24 ;  /* 0x0000001800007c02 */ /* 0x000fee0008000f00 */
.L_x_203:
[----:B-1----:R1:W2:Y:S02]  /*9cf0*/  SYNCS.PHASECHK.TRANS64.TRYWAIT P0, [R0+URZ+0x240], R4 ;  /* 0x00024004000075a7 */ /* 0x0022a400080011ff */
[----:B--2---:R-:W-:Y:S05]  /*9d00*/  @!P0 NANOSLEEP.SYNCS 0x989680 ;  /* 0x009896800000895d */ /* 0x004fea0003900000 */
[----:B------:R-:W2:Y:S02]  /*9d10*/  @!P0 SYNCS.PHASECHK.TRANS64 P0, [R0+URZ+0x240], R4 ;  /* 0x00024004000085a7 */ /* 0x000ea400080010ff */
[----:B--2---:R-:W-:Y:S05]  /*9d20*/  @!P0 BRA `(.L_x_203) ;  /* 0xfffffffc00f08947 */ /* 0x004fea000383ffff */
[----:B------:R-:W-:Y:S05]  /*9d30*/  BRA `(.L_x_204) ;  /* 0xffffffb8002c7947 */ /* 0x000fea000383ffff */
.L_x_94:
[----:B------:R-:W-:Y:S07]  /*9d40*/  MOV R8, UR24 ;  /* 0x0000001800087c02 */ /* 0x000fee0008000f00 */
.L_x_205:
[----:B-1----:R1:W2:Y:S02]  /*9d50*/  SYNCS.PHASECHK.TRANS64.TRYWAIT P1, [R8+URZ+0x238], R9 ;  /* 0x00023809080075a7 */ /* 0x0022a400080211ff */
[----:B--2---:R-:W-:Y:S05]  /*9d60*/  @!P1 NANOSLEEP.SYNCS 0x989680 ;  /* 0x009896800000995d */ /* 0x004fea0003900000 */
[----:B------:R-:W2:Y:S02]  /*9d70*/  @!P1 SYNCS.PHASECHK.TRANS64 P1, [R8+URZ+0x238], R9 ;  /* 0x00023809080095a7 */ /* 0x000ea400080210ff */
[----:B--2---:R-:W-:Y:S05]  /*9d80*/  @!P1 BRA `(.L_x_205) ;  /* 0xfffffffc00f09947 */ /* 0x004fea000383ffff */
[----:B------:R-:W-:Y:S05]  /*9d90*/  BRA `(.L_x_93) ;  /* 0xffffffbc00887947 */ /* 0x000fea000383ffff */
.L_x_97:
[----:B-1----:R-:W-:Y:S07]  /*9da0*/  MOV R8, UR24 ;  /* 0x0000001800087c02 */ /* 0x002fee0008000f00 */
.L_x_206:
[----:B-1----:R1:W2:Y:S02]  /*9db0*/  SYNCS.PHASECHK.TRANS64.TRYWAIT P1, [R8+URZ+0x228], R0 ;  /* 0x00022800080075a7 */ /* 0x0022a400080211ff */
[----:B--2---:R-:W-:Y:S05]  /*9dc0*/  @!P1 NANOSLEEP.SYNCS 0x989680 ;  /* 0x009896800000995d */ /* 0x004fea0003900000 */
[----:B------:R-:W2:Y:S02]  /*9dd0*/  @!P1 SYNCS.PHASECHK.TRANS64 P1, [R8+URZ+0x228], R0 ;  /* 0x00022800080095a7 */ /* 0x000ea400080210ff */
[----:B--2---:R-:W-:Y:S05]  /*9de0*/  @!P1 BRA `(.L_x_206) ;  /* 0xfffffffc00f09947 */ /* 0x004fea000383ffff */
[----:B------:R-:W-:Y:S05]  /*9df0*/  BRA `(.L_x_207) ;  /* 0xffffffc000247947 */ /* 0x000fea000383ffff */
.L_x_102:
[----:B------:R-:W-:Y:S07]  /*9e00*/  MOV R0, UR44 ;  /* 0x0000002c00007c02 */ /* 0x000fee0008000f00 */
.L_x_208:
[----:B-1----:R1:W2:Y:S02]  /*9e10*/  SYNCS.PHASECHK.TRANS64.TRYWAIT P0, [R0+URZ+0x240], R2 ;  /* 0x00024002000075a7 */ /* 0x0022a400080011ff */
[----:B--2---:R-:W-:Y:S05]  /*9e20*/  @!P0 NANOSLEEP.SYNCS 0x989680 ;  /* 0x009896800000895d */ /* 0x004fea0003900000 */
[----:B------:R-:W2:Y:S02]  /*9e30*/  @!P0 SYNCS.PHASECHK.TRANS64 P0, [R0+URZ+0x240], R2 ;  /* 0x00024002000085a7 */ /* 0x000ea400080010ff */
[----:B--2---:R-:W-:Y:S05]  /*9e40*/  @!P0 BRA `(.L_x_208) ;  /* 0xfffffffc00f08947 */ /* 0x004fea000383ffff */
[----:B------:R-:W-:Y:S05]  /*9e50*/  BRA `(.L_x_209) ;  /* 0xffffffc400b87947 */ /* 0x000fea000383ffff */
.L_x_113:
[----:B-1----:R-:W-:Y:S04]  /*9e60*/  MOV R3, UR44 ;  /* 0x0000002c00037c02 */ /* 0x002fe80008000f00 */
[----:B------:R1:W2:Y:S03]  /*9e70*/  SYNCS.PHASECHK.TRANS64.TRYWAIT P1, [R3+URZ+0x220], R4 ;  /* 0x00022004030075a7 */ /* 0x0002a600080211ff */
[----:B--2---:R-:W-:Y:S05]  /*9e80*/  @!P1 NANOSLEEP.SYNCS 0x989680 ;  /* 0x009896800000995d */ /* 0x004fea0003900000 */
[----:B------:R-:W2:Y:S02]  /*9e90*/  @!P1 SYNCS.PHASECHK.TRANS64 P1, [R3+URZ+0x220], R4 ;  /* 0x00022004030095a7 */ /* 0x000ea400080210ff */
[----:B--2---:R-:W-:Y:S05]  /*9ea0*/  @!P1 BRA `(.L_x_113) ;  /* 0xfffffffc00ec9947 */ /* 0x004fea000383ffff */
[----:B------:R-:W-:Y:S05]  /*9eb0*/  BRA `(.L_x_112) ;  /* 0xffffffd4009c7947 */ /* 0x000fea000383ffff */
.L_x_115:
[----:B-1----:R1:W4:Y:S02]  /*9ec0*/  SYNCS.PHASECHK.TRANS64.TRYWAIT P1, [R22+URZ+0x250], R0 ;  /* 0x00025000160075a7 */ /* 0x00232400080211ff */
[----:B----4-:R-:W-:Y:S05]  /*9ed0*/  @!P1 NANOSLEEP.SYNCS 0x989680 ;  /* 0x009896800000995d */ /* 0x010fea0003900000 */
[----:B------:R-:W4:Y:S02]  /*9ee0*/  @!P1 SYNCS.PHASECHK.TRANS64 P1, [R22+URZ+0x250], R0 ;  /* 0x00025000160095a7 */ /* 0x000f2400080210ff */
[----:B----4-:R-:W-:Y:S05]  /*9ef0*/  @!P1 BRA `(.L_x_115) ;  /* 0xfffffffc00f09947 */ /* 0x010fea000383ffff */
[----:B------:R-:W-:Y:S05]  /*9f00*/  BRA `(.L_x_114) ;  /* 0xffffffd400e47947 */ /* 0x000fea000383ffff */
        .weak           $__internal_0_$__cuda_sm10x_tcgen05_guardrail_trap_col_being_dealloced_not_returned_by_alloc
        .type           $__internal_0_$__cuda_sm10x_tcgen05_guardrail_trap_col_being_dealloced_not_returned_by_alloc,@function
        .size           $__internal_0_$__cuda_sm10x_tcgen05_guardrail_trap_col_being_dealloced_not_returned_by_alloc,($__internal_1_$__cuda_sm10x_tcgen05_guardrail_trap_phase_invalid_during_alloc - $__internal_0_$__cuda_sm10x_tcgen05_guardrail_trap_col_being_dealloced_not_returned_by_alloc)
$__internal_0_$__cuda_sm10x_tcgen05_guardrail_trap_col_being_dealloced_not_returned_by_alloc:
[----:B------:R-:W-:Y:S05]  /*9f10*/  BPT.TRAP 0x1 ;  /* 0x000000040000795c */ /* 0x000fea0000300000 */
[----:B------:R-:W-:-:S04]  /*9f20*/  HFMA2 R3, -RZ, RZ, 0, 0 ;  /* 0x00000000ff037431 */ /* 0x000fc800000001ff */
[----:B------:R-:W-:Y:S05]  /*9f30*/  RET.REL.NODEC R2 `(_ZN7cutlass13device_kernelINS_4conv6kernel13ConvUniversalINS1_16ConvProblemShapeILNS1_8OperatorE2ELi2EEENS1_10collective14CollectiveConvINS1_47MainloopSm100TmaUmmaWarpSpecializedImplicitGemmILS5_2ELi34ELi2ELi1ELi2EN4cute5tupleIJNSA_1CILi1EEESD_SD_EEEEENSB_IJNSC_ILi128EEENSB_IJNSC_ILi64EEEEEENSB_IJNSC_ILi32EEEEEEEEENS_12float_e4m3_tESM_NSA_8TiledMMAINSA_8MMA_AtomIJNSA_10MMA_TraitsINSA_19SM100_MMA_F8F6F4_SSEJSM_SM_fSG_SH_NSA_17integral_constantINSA_4UMMA5MajorELST_1EEESU_NSR_INSS_7ScaleInELSV_0EEESW_EEEEEENSA_6LayoutISE_NSB_IJNSC_ILi0EEES10_S10_EEEEENSB_IJNSA_10UnderscoreES13_S13_EEEEENS7_6detail27Sm100ImplicitGemmTileTraitsINSA_13SM90_TMA_LOADENSA_14ComposedLayoutINSA_7SwizzleILi3ELi4ELi3EEENSA_18smem_ptr_flag_bitsILi8EEENSZ_INSB_IJSG_NSC_ILi8EEEEEENSB_IJSD_SG_EEEEEEEvEENS17_INSA_20SM90_TMA_LOAD_IM2COLENS19_INS1A_ILi2ELi4ELi3EEES1D_NSZ_INSB_IJSH_S1E_EEENSB_IJSD_SH_EEEEEEEvEEEENS_8epilogue10collective18CollectiveEpilogueINS1S_23Sm100TmaWarpSpecializedILi1ELi1ELi64ELb0ELb0EEEJSL_NSB_IJNSZ_ISG_SD_EENSZ_ISH_SD_EEEEESM_NSB_IJlNSB_IJSD_llEEES10_EEESM_S21_NS1S_6fusion15FusionCallbacksIS1W_NS22_17LinearCombinationISM_fSM_fLNS_15FloatRoundStyleE2EEESL_S1Z_JEEENSA_5SM1004TMEM4LOAD26SM100_TMEM_LOAD_32dp32b64xES18_NS19_IS1L_S1D_NSZ_INSB_IJS1E_SH_EEENSB_IJSH_SD_EEEEEEENSA_39AutoVectorizingCopyWithAssumedAlignmentILi128EEENSA_14SM90_TMA_STOREES2F_S2H_S2H_EEEvvEEEEvNT_6ParamsE) ;  /* 0xffffff6002307950 */ /* 0x000fea0003c3ffff */
        .weak           $__internal_1_$__cuda_sm10x_tcgen05_guardrail_trap_phase_invalid_during_alloc
        .type           $__internal_1_$__cuda_sm10x_tcgen05_guardrail_trap_phase_invalid_during_alloc,@function
        .size           $__internal_1_$__cuda_sm10x_tcgen05_guardrail_trap_phase_invalid_during_alloc,($__internal_2_$__cuda_sm10x_tcgen05_guardrail_trap_unallocated_columns_being_dealloced - $__internal_1_$__cuda_sm10x_tcgen05_guardrail_trap_phase_invalid_during_alloc)
$__internal_1_$__cuda_sm10x_tcgen05_guardrail_trap_phase_invalid_during_alloc:
[----:B------:R-:W-:Y:S05]  /*9f40*/  BPT.TRAP 0x1 ;  /* 0x000000040000795c */ /* 0x000fea0000300000 */
[----:B------:R-:W-:-:S04]  /*9f50*/  MOV R3, 0x0 ;  /* 0x0000000000037802 */ /* 0x000fc80000000f00 */
[----:B------:R-:W-:Y:S05]  /*9f60*/  RET.REL.NODEC R2 `(_ZN7cutlass13device_kernelINS_4conv6kernel13ConvUniversalINS1_16ConvProblemShapeILNS1_8OperatorE2ELi2EEENS1_10collective14CollectiveConvINS1_47MainloopSm100TmaUmmaWarpSpecializedImplicitGemmILS5_2ELi34ELi2ELi1ELi2EN4cute5tupleIJNSA_1CILi1EEESD_SD_EEEEENSB_IJNSC_ILi128EEENSB_IJNSC_ILi64EEEEEENSB_IJNSC_ILi32EEEEEEEEENS_12float_e4m3_tESM_NSA_8TiledMMAINSA_8MMA_AtomIJNSA_10MMA_TraitsINSA_19SM100_MMA_F8F6F4_SSEJSM_SM_fSG_SH_NSA_17integral_constantINSA_4UMMA5MajorELST_1EEESU_NSR_INSS_7ScaleInELSV_0EEESW_EEEEEENSA_6LayoutISE_NSB_IJNSC_ILi0EEES10_S10_EEEEENSB_IJNSA_10UnderscoreES13_S13_EEEEENS7_6detail27Sm100ImplicitGemmTileTraitsINSA_13SM90_TMA_LOADENSA_14ComposedLayoutINSA_7SwizzleILi3ELi4ELi3EEENSA_18smem_ptr_flag_bitsILi8EEENSZ_INSB_IJSG_NSC_ILi8EEEEEENSB_IJSD_SG_EEEEEEEvEENS17_INSA_20SM90_TMA_LOAD_IM2COLENS19_INS1A_ILi2ELi4ELi3EEES1D_NSZ_INSB_IJSH_S1E_EEENSB_IJSD_SH_EEEEEEEvEEEENS_8epilogue10collective18CollectiveEpilogueINS1S_23Sm100TmaWarpSpecializedILi1ELi1ELi64ELb0ELb0EEEJSL_NSB_IJNSZ_ISG_SD_EENSZ_ISH_SD_EEEEESM_NSB_IJlNSB_IJSD_llEEES10_EEESM_S21_NS1S_6fusion15FusionCallbacksIS1W_NS22_17LinearCombinationISM_fSM_fLNS_15FloatRoundStyleE2EEESL_S1Z_JEEENSA_5SM1004TMEM4LOAD26SM100_TMEM_LOAD_32dp32b64xES18_NS19_IS1L_S1D_NSZ_INSB_IJS1E_SH_EEENSB_IJSH_SD_EEEEEEENSA_39AutoVectorizingCopyWithAssumedAlignmentILi128EEENSA_14SM90_TMA_STOREES2F_S2H_S2H_EEEvvEEEEvNT_6ParamsE) ;  /* 0xffffff6002247950 */ /* 0x000fea0003c3ffff */
        .weak           $__internal_2_$__cuda_sm10x_tcgen05_guardrail_trap_unallocated_columns_being_dealloced
        .type           $__internal_2_$__cuda_sm10x_tcgen05_guardrail_trap_unallocated_columns_being_dealloced,@function
        .size           $__internal_2_$__cuda_sm10x_tcgen05_guardrail_trap_unallocated_columns_being_dealloced,(.L_x_211 - $__internal_2_$__cuda_sm10x_tcgen05_guardrail_trap_unallocated_columns_being_dealloced)
$__internal_2_$__cuda_sm10x_tcgen05_guardrail_trap_unallocated_columns_being_dealloced:
[----:B------:R-:W-:Y:S05]  /*9f70*/  BPT.TRAP 0x1 ;  /* 0x000000040000795c */ /* 0x000fea0000300000 */
[----:B------:R-:W-:-:S04]  /*9f80*/  HFMA2 R3, -RZ, RZ, 0, 0 ;  /* 0x00000000ff037431 */ /* 0x000fc800000001ff */
[----:B------:R-:W-:Y:S05]  /*9f90*/  RET.REL.NODEC R2 `(_ZN7cutlass13device_kernelINS_4conv6kernel13ConvUniversalINS1_16ConvProblemShapeILNS1_8OperatorE2ELi2EEENS1_10collective14CollectiveConvINS1_47MainloopSm100TmaUmmaWarpSpecializedImplicitGemmILS5_2ELi34ELi2ELi1ELi2EN4cute5tupleIJNSA_1CILi1EEESD_SD_EEEEENSB_IJNSC_ILi128EEENSB_IJNSC_ILi64EEEEEENSB_IJNSC_ILi32EEEEEEEEENS_12float_e4m3_tESM_NSA_8TiledMMAINSA_8MMA_AtomIJNSA_10MMA_TraitsINSA_19SM100_MMA_F8F6F4_SSEJSM_SM_fSG_SH_NSA_17integral_constantINSA_4UMMA5MajorELST_1EEESU_NSR_INSS_7ScaleInELSV_0EEESW_EEEEEENSA_6LayoutISE_NSB_IJNSC_ILi0EEES10_S10_EEEEENSB_IJNSA_10UnderscoreES13_S13_EEEEENS7_6detail27Sm100ImplicitGemmTileTraitsINSA_13SM90_TMA_LOADENSA_14ComposedLayoutINSA_7SwizzleILi3ELi4ELi3EEENSA_18smem_ptr_flag_bitsILi8EEENSZ_INSB_IJSG_NSC_ILi8EEEEEENSB_IJSD_SG_EEEEEEEvEENS17_INSA_20SM90_TMA_LOAD_IM2COLENS19_INS1A_ILi2ELi4ELi3EEES1D_NSZ_INSB_IJSH_S1E_EEENSB_IJSD_SH_EEEEEEEvEEEENS_8epilogue10collective18CollectiveEpilogueINS1S_23Sm100TmaWarpSpecializedILi1ELi1ELi64ELb0ELb0EEEJSL_NSB_IJNSZ_ISG_SD_EENSZ_ISH_SD_EEEEESM_NSB_IJlNSB_IJSD_llEEES10_EEESM_S21_NS1S_6fusion15FusionCallbacksIS1W_NS22_17LinearCombinationISM_fSM_fLNS_15FloatRoundStyleE2EEESL_S1Z_JEEENSA_5SM1004TMEM4LOAD26SM100_TMEM_LOAD_32dp32b64xES18_NS19_IS1L_S1D_NSZ_INSB_IJS1E_SH_EEENSB_IJSH_SD_EEEEEEENSA_39AutoVectorizingCopyWithAssumedAlignmentILi128EEENSA_14SM90_TMA_STOREES2F_S2H_S2H_EEEvvEEEEvNT_6ParamsE) ;  /* 0xffffff6002187950 */ /* 0x000fea0003c3ffff */
.L_x_210:
[----:B------:R-:W-:-:S00]  /*9fa0*/  BRA `(.L_x_210) ;  /* 0xfffffffc00fc7947 */ /* 0x000fc0000383ffff */
[----:B------:R-:W-:-:S00]  /*9fb0*/  NOP ;  /* 0x0000000000007918 */ /* 0x000fc00000000000 */
        /* <DEDUP_REMOVED lines=12> */
.L_x_211:


//--------------------- .nv.global.init           --------------------------
	.section	.nv.global.init,"aw",@progbits
.nv.global.init:
	.type		$str$29,@object
	.size		$str$29,($str$30 - $str$29)
$str$29:
        /*0000*/ 	.byte	0x28, 0x61, 0x64, 0x64, 0x72, 0x65, 0x73, 0x73, 0x20, 0x26, 0x20, 0x6d, 0x61, 0x73, 0x6b, 0x29
        /*0010*/ 	.byte	0x20, 0x3d, 0x3d, 0x20, 0x30, 0x00
	.type		$str$30,@object
	.size		$str$30,($str$28 - $str$30)
$str$30:
        /*0016*/ 	.byte	0x2f, 0x74, 0x6d, 0x70, 0x2f, 0x63, 0x75, 0x74, 0x6c, 0x61, 0x73, 0x73, 0x5f, 0x73, 0x77, 0x65
        /*0026*/ 	.byte	0x65, 0x70, 0x5f, 0x73, 0x72, 0x63, 0x2f, 0x69, 0x6e, 0x63, 0x6c, 0x75, 0x64, 0x65, 0x2f, 0x63
        /*0036*/ 	.byte	0x75, 0x74, 0x65, 0x2f, 0x70, 0x6f, 0x69, 0x6e, 0x74, 0x65, 0x72, 0x5f, 0x66, 0x6c, 0x61, 0x67
        /*0046*/ 	.byte	0x67, 0x65, 0x64, 0x2e, 0x68, 0x70, 0x70, 0x00
	.type		$str$28,@object
	.size		$str$28,($str$27 - $str$28)
$str$28:
        /*004e*/ 	.byte	0x2f, 0x74, 0x6d, 0x70, 0x2f, 0x63, 0x75, 0x74, 0x6c, 0x61, 0x73, 0x73, 0x5f, 0x73, 0x77, 0x65
        /*005e*/ 	.byte	0x65, 0x70, 0x5f, 0x73, 0x72, 0x63, 0x2f, 0x69, 0x6e, 0x63, 0x6c, 0x75, 0x64, 0x65, 0x2f, 0x63
        /*006e*/ 	.byte	0x75, 0x74, 0x65, 0x2f, 0x61, 0x74, 0x6f, 0x6d, 0x2f, 0x63, 0x6f, 0x70, 0x79, 0x5f, 0x74, 0x72
        /*007e*/ 	.byte	0x61, 0x69, 0x74, 0x73, 0x5f, 0x73, 0x6d, 0x31, 0x30, 0x30, 0x2e, 0x68, 0x70, 0x70, 0x00
	.type		$str$27,@object
	.size		$str$27,(__unnamed_1 - $str$27)
$str$27:
        /*008d*/ 	.byte	0x28, 0x28, 0x75, 0x69, 0x6e, 0x74, 0x33, 0x32, 0x5f, 0x74, 0x28, 0x74, 0x68, 0x72, 0x65, 0x61
        /*009d*/ 	.byte	0x64, 0x49, 0x64, 0x78, 0x2e, 0x78, 0x29, 0x20, 0x2f, 0x20, 0x33, 0x32, 0x29, 0x20, 0x25, 0x20
        /*00ad*/ 	.byte	0x34, 0x29, 0x20, 0x3d, 0x3d, 0x20, 0x28, 0x28, 0x28, 0x74, 0x6d, 0x65, 0x6d, 0x5f, 0x61, 0x64
        /*00bd*/ 	.byte	0x64, 0x72, 0x20, 0x3e, 0x3e, 0x20, 0x31, 0x36, 0x29, 0x20, 0x2f, 0x20, 0x33, 0x32, 0x29, 0x20
        /*00cd*/ 	.byte	0x25, 0x20, 0x34, 0x29, 0x00
	.type		__unnamed_1,@object
	.size		__unnamed_1,(__unnamed_2 - __unnamed_1)
__unnamed_1:
        /*00d2*/ 	.byte	0x61, 0x75, 0x74, 0x6f, 0x20, 0x63, 0x75, 0x74, 0x65, 0x3a, 0x3a, 0x61, 0x73, 0x5f, 0x70, 0x6f
        /* <DEDUP_REMOVED lines=24> */
        /*0262*/ 	.byte	0x43, 0x3c, 0x38, 0x31, 0x39, 0x32, 0x3e, 0x3e, 0x3e, 0x3e, 0x5d, 0x00
	.type		__unnamed_2,@object
	.size		__unnamed_2,(.L_2 - __unnamed_2)
__unnamed_2:
        /* <DEDUP_REMOVED lines=42> */
        /*050e*/ 	.byte	0x3e, 0x3e, 0x3e, 0x3e, 0x5d, 0x00
.L_2:


//--------------------- .nv.shared._ZN7cutlass13device_kernelINS_4conv6kernel13ConvUniversalINS1_16ConvProblemShapeILNS1_8OperatorE2ELi2EEENS1_10collective14CollectiveConvINS1_47MainloopSm100TmaUmmaWarpSpecializedImplicitGemmILS5_2ELi34ELi2ELi1ELi2EN4cute5tupleIJNSA_1CILi1EEESD_SD_EEEEENSB_IJNSC_ILi128EEENSB_IJNSC_ILi64EEEEEENSB_IJNSC_ILi32EEEEEEEEENS_12float_e4m3_tESM_NSA_8TiledMMAINSA_8MMA_AtomIJNSA_10MMA_TraitsINSA_19SM100_MMA_F8F6F4_SSEJSM_SM_fSG_SH_NSA_17integral_constantINSA_4UMMA5MajorELST_1EEESU_NSR_INSS_7ScaleInELSV_0EEESW_EEEEEENSA_6LayoutISE_NSB_IJNSC_ILi0EEES10_S10_EEEEENSB_IJNSA_10UnderscoreES13_S13_EEEEENS7_6detail27Sm100ImplicitGemmTileTraitsINSA_13SM90_TMA_LOADENSA_14ComposedLayoutINSA_7SwizzleILi3ELi4ELi3EEENSA_18smem_ptr_flag_bitsILi8EEENSZ_INSB_IJSG_NSC_ILi8EEEEEENSB_IJSD_SG_EEEEEEEvEENS17_INSA_20SM90_TMA_LOAD_IM2COLENS19_INS1A_ILi2ELi4ELi3EEES1D_NSZ_INSB_IJSH_S1E_EEENSB_IJSD_SH_EEEEEEEvEEEENS_8epilogue10collective18CollectiveEpilogueINS1S_23Sm100TmaWarpSpecializedILi1ELi1ELi64ELb0ELb0EEEJSL_NSB_IJNSZ_ISG_SD_EENSZ_ISH_SD_EEEEESM_NSB_IJlNSB_IJSD_llEEES10_EEESM_S21_NS1S_6fusion15FusionCallbacksIS1W_NS22_17LinearCombinationISM_fSM_fLNS_15FloatRoundStyleE2EEESL_S1Z_JEEENSA_5SM1004TMEM4LOAD26SM100_TMEM_LOAD_32dp32b64xES18_NS19_IS1L_S1D_NSZ_INSB_IJS1E_SH_EEENSB_IJSH_SD_EEEEEEENSA_39AutoVectorizingCopyWithAssumedAlignmentILi128EEENSA_14SM90_TMA_STOREES2F_S2H_S2H_EEEvvEEEEvNT_6ParamsE --------------------------
	.section	.nv.shared._ZN7cutlass13device_kernelINS_4conv6kernel13ConvUniversalINS1_16ConvProblemShapeILNS1_8OperatorE2ELi2EEENS1_10collective14CollectiveConvINS1_47MainloopSm100TmaUmmaWarpSpecializedImplicitGemmILS5_2ELi34ELi2ELi1ELi2EN4cute5tupleIJNSA_1CILi1EEESD_SD_EEEEENSB_IJNSC_ILi128EEENSB_IJNSC_ILi64EEEEEENSB_IJNSC_ILi32EEEEEEEEENS_12float_e4m3_tESM_NSA_8TiledMMAINSA_8MMA_AtomIJNSA_10MMA_TraitsINSA_19SM100_MMA_F8F6F4_SSEJSM_SM_fSG_SH_NSA_17integral_constantINSA_4UMMA5MajorELST_1EEESU_NSR_INSS_7ScaleInELSV_0EEESW_EEEEEENSA_6LayoutISE_NSB_IJNSC_ILi0EEES10_S10_EEEEENSB_IJNSA_10UnderscoreES13_S13_EEEEENS7_6detail27Sm100ImplicitGemmTileTraitsINSA_13SM90_TMA_LOADENSA_14ComposedLayoutINSA_7SwizzleILi3ELi4ELi3EEENSA_18smem_ptr_flag_bitsILi8EEENSZ_INSB_IJSG_NSC_ILi8EEEEEENSB_IJSD_SG_EEEEEEEvEENS17_INSA_20SM90_TMA_LOAD_IM2COLENS19_INS1A_ILi2ELi4ELi3EEES1D_NSZ_INSB_IJSH_S1E_EEENSB_IJSD_SH_EEEEEEEvEEEENS_8epilogue10collective18CollectiveEpilogueINS1S_23Sm100TmaWarpSpecializedILi1ELi1ELi64ELb0ELb0EEEJSL_NSB_IJNSZ_ISG_SD_EENSZ_ISH_SD_EEEEESM_NSB_IJlNSB_IJSD_llEEES10_EEESM_S21_NS1S_6fusion15FusionCallbacksIS1W_NS22_17LinearCombinationISM_fSM_fLNS_15FloatRoundStyleE2EEESL_S1Z_JEEENSA_5SM1004TMEM4LOAD26SM100_TMEM_LOAD_32dp32b64xES18_NS19_IS1L_S1D_NSZ_INSB_IJS1E_SH_EEENSB_IJSH_SD_EEEEEEENSA_39AutoVectorizingCopyWithAssumedAlignmentILi128EEENSA_14SM90_TMA_STOREES2F_S2H_S2H_EEEvvEEEEvNT_6ParamsE,"aw",@nobits
	.sectionflags	@""
	.align	16
	.zero		1024


//--------------------- .nv.shared.reserved.0     --------------------------
	.section	.nv.shared.reserved.0,"aw",@nobits
	.weak		__nv_reservedSMEM_offset_0_alias
	.size		__nv_reservedSMEM_offset_0_alias, 0, 64
	.other		__nv_reservedSMEM_offset_0_alias,@"STO_CUDA_RESERVED_SHARED STV_DEFAULT"
__nv_reservedSMEM_offset_0_alias:
	.zero		0
.nv.shared.reserved.0:
	.zero		64
	.weak		__nv_reservedSMEM_tcgen05_partition
	.type		__nv_reservedSMEM_tcgen05_partition,@object
	.size		__nv_reservedSMEM_tcgen05_partition,(.L_0 - __nv_reservedSMEM_tcgen05_partition)
__nv_reservedSMEM_tcgen05_partition:
	.zero		32
.L_0:


//--------------------- .nv.global                --------------------------
	.section	.nv.global,"aw",@nobits
.nv.global:
	.type		_ZN39_INTERNAL_296b4bb5_4_k_cu_f7dd8b14_31264cute1_E,@object
	.size		_ZN39_INTERNAL_296b4bb5_4_k_cu_f7dd8b14_31264cute1_E,(_ZN39_INTERNAL_296b4bb5_4_k_cu_f7dd8b14_31264cuda3std3__45__cpo6cbeginE - _ZN39_INTERNAL_296b4bb5_4_k_cu_f7dd8b14_31264cute1_E)
_ZN39_INTERNAL_296b4bb5_4_k_cu_f7dd8b14_31264cute1_E:
	.zero		1
	.type		_ZN39_INTERNAL_296b4bb5_4_k_cu_f7dd8b14_31264cuda3std3__45__cpo6cbeginE,@object
	.size		_ZN39_INTERNAL_296b4bb5_4_k_cu_f7dd8b14_31264cuda3std3__45__cpo6cbeginE,(_ZN39_INTERNAL_296b4bb5_4_k_cu_f7dd8b14_31264cuda3std3__48in_placeE - _ZN39_INTERNAL_296b4bb5_4_k_cu_f7dd8b14_31264cuda3std3__45__cpo6cbeginE)
_ZN39_INTERNAL_296b4bb5_4_k_cu_f7dd8b14_31264cuda3std3__45__cpo6cbeginE:
	.zero		1
	.type		_ZN39_INTERNAL_296b4bb5_4_k_cu_f7dd8b14_31264cuda3std3__48in_placeE,@object
	.size		_ZN39_INTERNAL_296b4bb5_4_k_cu_f7dd8b14_31264cuda3std3__48in_placeE,(_ZN39_INTERNAL_296b4bb5_4_k_cu_f7dd8b14_31264cuda3std6ranges3__45__cpo9iter_moveE - _ZN39_INTERNAL_296b4bb5_4_k_cu_f7dd8b14_31264cuda3std3__48in_placeE)
_ZN39_INTERNAL_296b4bb5_4_k_cu_f7dd8b14_31264cuda3std3__48in_placeE:
	.zero		1
	.type		_ZN39_INTERNAL_296b4bb5_4_k_cu_f7dd8b14_31264cuda3std6ranges3__45__cpo9iter_moveE,@object
	.size		_ZN39_INTERNAL_296b4bb5_4_k_cu_f7dd8b14_31264cuda3std6ranges3__45__cpo9iter_moveE,(_ZN39_INTERNAL_296b4bb5_4_k_cu_f7dd8b14_31264cuda3std3__45__cpo5beginE - _ZN39_INTERNAL_296b4bb5_4_k_cu_f7dd8b14_31264cuda3std6ranges3__45__cpo9iter_moveE)
_ZN39_INTERNAL_296b4bb5_4_k_cu_f7dd8b14_31264cuda3std6ranges3__45__cpo9iter_moveE:
	.zero		1
	.type		_ZN39_INTERNAL_296b4bb5_4_k_cu_f7dd8b14_31264cuda3std3__45__cpo5beginE,@object
	.size		_ZN39_INTERNAL_296b4bb5_4_k_cu_f7dd8b14_31264cuda3std3__45__cpo5beginE,(_ZN39_INTERNAL_296b4bb5_4_k_cu_f7dd8b14_31264cuda3std3__441_GLOBAL__N__296b4bb5_4_k_cu_f7dd8b14_31266ignoreE - _ZN39_INTERNAL_296b4bb5_4_k_cu_f7dd8b14_31264cuda3std3__45__cpo5beginE)
_ZN39_INTERNAL_296b4bb5_4_k_cu_f7dd8b14_31264cuda3std3__45__cpo5beginE:
	.zero		1
	.type		_ZN39_INTERNAL_296b4bb5_4_k_cu_f7dd8b14_31264cuda3std3__441_GLOBAL__N__296b4bb5_4_k_cu_f7dd8b14_31266ignoreE,@object
	.size		_ZN39_INTERNAL_296b4bb5_4_k_cu_f7dd8b14_31264cuda3std3__441_GLOBAL__N__296b4bb5_4_k_cu_f7dd8b14_31266ignoreE,(_ZN39_INTERNAL_296b4bb5_4_k_cu_f7dd8b14_31264cute7productE - _ZN39_INTERNAL_296b4bb5_4_k_cu_f7dd8b14_31264cuda3std3__441_GLOBAL__N__296b4bb5_4_k_cu_f7dd8b14_31266ignoreE)
_ZN39_INTERNAL_296b4bb5_4_k_cu_f7dd8b14_31264cuda3std3__441_GLOBAL__N__296b4bb5_4_k_cu_f7dd8b14_31266ignoreE:
	.zero		1
	.type		_ZN39_INTERNAL_296b4bb5_4_k_cu_f7dd8b14_31264cute7productE,@object
	.size		_ZN39_INTERNAL_296b4bb5_4_k_cu_f7dd8b14_31264cute7productE,(_ZN39_INTERNAL_296b4bb5_4_k_cu_f7dd8b14_31264cuda3std3__45__cpo3endE - _ZN39_INTERNAL_296b4bb5_4_k_cu_f7dd8b14_31264cute7productE)
_ZN39_INTERNAL_296b4bb5_4_k_cu_f7dd8b14_31264cute7productE:
	.zero		1
	.type		_ZN39_INTERNAL_296b4bb5_4_k_cu_f7dd8b14_31264cuda3std3__45__cpo3endE,@object
	.size		_ZN39_INTERNAL_296b4bb5_4_k_cu_f7dd8b14_31264cuda3std3__45__cpo3endE,(_ZN39_INTERNAL_296b4bb5_4_k_cu_f7dd8b14_31264cuda3std3__419piecewise_constructE - _ZN39_INTERNAL_296b4bb5_4_k_cu_f7dd8b14_31264cuda3std3__45__cpo3endE)
_ZN39_INTERNAL_296b4bb5_4_k_cu_f7dd8b14_31264cuda3std3__45__cpo3endE:
	.zero		1
	.type		_ZN39_INTERNAL_296b4bb5_4_k_cu_f7dd8b14_31264cuda3std3__419piecewise_constructE,@object
	.size		_ZN39_INTERNAL_296b4bb5_4_k_cu_f7dd8b14_31264cuda3std3__419piecewise_constructE,(_ZN39_INTERNAL_296b4bb5_4_k_cu_f7dd8b14_31264cuda3std3__45__cpo4cendE - _ZN39_INTERNAL_296b4bb5_4_k_cu_f7dd8b14_31264cuda3std3__419piecewise_constructE)
_ZN39_INTERNAL_296b4bb5_4_k_cu_f7dd8b14_31264cuda3std3__419piecewise_constructE:
	.zero		1
	.type		_ZN39_INTERNAL_296b4bb5_4_k_cu_f7dd8b14_31264cuda3std3__45__cpo4cendE,@object
	.size		_ZN39_INTERNAL_296b4bb5_4_k_cu_f7dd8b14_31264cuda3std3__45__cpo4cendE,(_ZN39_INTERNAL_296b4bb5_4_k_cu_f7dd8b14_31264cuda3std6ranges3__45__cpo4swapE - _ZN39_INTERNAL_296b4bb5_4_k_cu_f7dd8b14_31264cuda3std3__45__cpo4cendE)
_ZN39_INTERNAL_296b4bb5_4_k_cu_f7dd8b14_31264cuda3std3__45__cpo4cendE:
	.zero		1
	.type		_ZN39_INTERNAL_296b4bb5_4_k_cu_f7dd8b14_31264cuda3std6ranges3__45__cpo4swapE,@object
	.size		_ZN39_INTERNAL_296b4bb5_4_k_cu_f7dd8b14_31264cuda3std6ranges3__45__cpo4swapE,(.L_10 - _ZN39_INTERNAL_296b4bb5_4_k_cu_f7dd8b14_31264cuda3std6ranges3__45__cpo4swapE)
_ZN39_INTERNAL_296b4bb5_4_k_cu_f7dd8b14_31264cuda3std6ranges3__45__cpo4swapE:
	.zero		1
.L_10:


//--------------------- .nv.constant0._ZN7cutlass13device_kernelINS_4conv6kernel13ConvUniversalINS1_16ConvProblemShapeILNS1_8OperatorE2ELi2EEENS1_10collective14CollectiveConvINS1_47MainloopSm100TmaUmmaWarpSpecializedImplicitGemmILS5_2ELi34ELi2ELi1ELi2EN4cute5tupleIJNSA_1CILi1EEESD_SD_EEEEENSB_IJNSC_ILi128EEENSB_IJNSC_ILi64EEEEEENSB_IJNSC_ILi32EEEEEEEEENS_12float_e4m3_tESM_NSA_8TiledMMAINSA_8MMA_AtomIJNSA_10MMA_TraitsINSA_19SM100_MMA_F8F6F4_SSEJSM_SM_fSG_SH_NSA_17integral_constantINSA_4UMMA5MajorELST_1EEESU_NSR_INSS_7ScaleInELSV_0EEESW_EEEEEENSA_6LayoutISE_NSB_IJNSC_ILi0EEES10_S10_EEEEENSB_IJNSA_10UnderscoreES13_S13_EEEEENS7_6detail27Sm100ImplicitGemmTileTraitsINSA_13SM90_TMA_LOADENSA_14ComposedLayoutINSA_7SwizzleILi3ELi4ELi3EEENSA_18smem_ptr_flag_bitsILi8EEENSZ_INSB_IJSG_NSC_ILi8EEEEEENSB_IJSD_SG_EEEEEEEvEENS17_INSA_20SM90_TMA_LOAD_IM2COLENS19_INS1A_ILi2ELi4ELi3EEES1D_NSZ_INSB_IJSH_S1E_EEENSB_IJSD_SH_EEEEEEEvEEEENS_8epilogue10collective18CollectiveEpilogueINS1S_23Sm100TmaWarpSpecializedILi1ELi1ELi64ELb0ELb0EEEJSL_NSB_IJNSZ_ISG_SD_EENSZ_ISH_SD_EEEEESM_NSB_IJlNSB_IJSD_llEEES10_EEESM_S21_NS1S_6fusion15FusionCallbacksIS1W_NS22_17LinearCombinationISM_fSM_fLNS_15FloatRoundStyleE2EEESL_S1Z_JEEENSA_5SM1004TMEM4LOAD26SM100_TMEM_LOAD_32dp32b64xES18_NS19_IS1L_S1D_NSZ_INSB_IJS1E_SH_EEENSB_IJSH_SD_EEEEEEENSA_39AutoVectorizingCopyWithAssumedAlignmentILi128EEENSA_14SM90_TMA_STOREES2F_S2H_S2H_EEEvvEEEEvNT_6ParamsE --------------------------
	.section	.nv.constant0._ZN7cutlass13device_kernelINS_4conv6kernel13ConvUniversalINS1_16ConvProblemShapeILNS1_8OperatorE2ELi2EEENS1_10collective14CollectiveConvINS1_47MainloopSm100TmaUmmaWarpSpecializedImplicitGemmILS5_2ELi34ELi2ELi1ELi2EN4cute5tupleIJNSA_1CILi1EEESD_SD_EEEEENSB_IJNSC_ILi128EEENSB_IJNSC_ILi64EEEEEENSB_IJNSC_ILi32EEEEEEEEENS_12float_e4m3_tESM_NSA_8TiledMMAINSA_8MMA_AtomIJNSA_10MMA_TraitsINSA_19SM100_MMA_F8F6F4_SSEJSM_SM_fSG_SH_NSA_17integral_constantINSA_4UMMA5MajorELST_1EEESU_NSR_INSS_7ScaleInELSV_0EEESW_EEEEEENSA_6LayoutISE_NSB_IJNSC_ILi0EEES10_S10_EEEEENSB_IJNSA_10UnderscoreES13_S13_EEEEENS7_6detail27Sm100ImplicitGemmTileTraitsINSA_13SM90_TMA_LOADENSA_14ComposedLayoutINSA_7SwizzleILi3ELi4ELi3EEENSA_18smem_ptr_flag_bitsILi8EEENSZ_INSB_IJSG_NSC_ILi8EEEEEENSB_IJSD_SG_EEEEEEEvEENS17_INSA_20SM90_TMA_LOAD_IM2COLENS19_INS1A_ILi2ELi4ELi3EEES1D_NSZ_INSB_IJSH_S1E_EEENSB_IJSD_SH_EEEEEEEvEEEENS_8epilogue10collective18CollectiveEpilogueINS1S_23Sm100TmaWarpSpecializedILi1ELi1ELi64ELb0ELb0EEEJSL_NSB_IJNSZ_ISG_SD_EENSZ_ISH_SD_EEEEESM_NSB_IJlNSB_IJSD_llEEES10_EEESM_S21_NS1S_6fusion15FusionCallbacksIS1W_NS22_17LinearCombinationISM_fSM_fLNS_15FloatRoundStyleE2EEESL_S1Z_JEEENSA_5SM1004TMEM4LOAD26SM100_TMEM_LOAD_32dp32b64xES18_NS19_IS1L_S1D_NSZ_INSB_IJS1E_SH_EEENSB_IJSH_SD_EEEEEEENSA_39AutoVectorizingCopyWithAssumedAlignmentILi128EEENSA_14SM90_TMA_STOREES2F_S2H_S2H_EEEvvEEEEvNT_6ParamsE,"a",@progbits
	.sectionflags	@""
	.align	4
.nv.constant0._ZN7cutlass13device_kernelINS_4conv6kernel13ConvUniversalINS1_16ConvProblemShapeILNS1_8OperatorE2ELi2EEENS1_10collective14CollectiveConvINS1_47MainloopSm100TmaUmmaWarpSpecializedImplicitGemmILS5_2ELi34ELi2ELi1ELi2EN4cute5tupleIJNSA_1CILi1EEESD_SD_EEEEENSB_IJNSC_ILi128EEENSB_IJNSC_ILi64EEEEEENSB_IJNSC_ILi32EEEEEEEEENS_12float_e4m3_tESM_NSA_8TiledMMAINSA_8MMA_AtomIJNSA_10MMA_TraitsINSA_19SM100_MMA_F8F6F4_SSEJSM_SM_fSG_SH_NSA_17integral_constantINSA_4UMMA5MajorELST_1EEESU_NSR_INSS_7ScaleInELSV_0EEESW_EEEEEENSA_6LayoutISE_NSB_IJNSC_ILi0EEES10_S10_EEEEENSB_IJNSA_10UnderscoreES13_S13_EEEEENS7_6detail27Sm100ImplicitGemmTileTraitsINSA_13SM90_TMA_LOADENSA_14ComposedLayoutINSA_7SwizzleILi3ELi4ELi3EEENSA_18smem_ptr_flag_bitsILi8EEENSZ_INSB_IJSG_NSC_ILi8EEEEEENSB_IJSD_SG_EEEEEEEvEENS17_INSA_20SM90_TMA_LOAD_IM2COLENS19_INS1A_ILi2ELi4ELi3EEES1D_NSZ_INSB_IJSH_S1E_EEENSB_IJSD_SH_EEEEEEEvEEEENS_8epilogue10collective18CollectiveEpilogueINS1S_23Sm100TmaWarpSpecializedILi1ELi1ELi64ELb0ELb0EEEJSL_NSB_IJNSZ_ISG_SD_EENSZ_ISH_SD_EEEEESM_NSB_IJlNSB_IJSD_llEEES10_EEESM_S21_NS1S_6fusion15FusionCallbacksIS1W_NS22_17LinearCombinationISM_fSM_fLNS_15FloatRoundStyleE2EEESL_S1Z_JEEENSA_5SM1004TMEM4LOAD26SM100_TMEM_LOAD_32dp32b64xES18_NS19_IS1L_S1D_NSZ_INSB_IJS1E_SH_EEENSB_IJSH_SD_EEEEEEENSA_39AutoVectorizingCopyWithAssumedAlignmentILi128EEENSA_14SM90_TMA_STOREES2F_S2H_S2H_EEEvvEEEEvNT_6ParamsE:
	.zero		2944


//--------------------- SYMBOLS --------------------------

	.type		.nv.reservedSmem.offset0,@object
	.size		.nv.reservedSmem.offset0,0x4
	.type		.nv.reservedSmem.cap,@object
	.size		.nv.reservedSmem.cap,0x4
	.type		__assertfail,@function
